def attn_fwd(
    Q,
    K,
    V,
    Out,
    Lse,
    sm_scale,
    stride_qz,
    stride_qh,
    stride_qm,
    stride_qk,
    stride_kz,
    stride_kh,
    stride_kn,
    stride_kk,
    stride_vz,
    stride_vh,
    stride_vn,
    stride_vk,
    stride_oz,
    stride_oh,
    stride_om,
    stride_ok,
    seqlen_q,
    seqlen_k,
    BLOCK_M: tl.constexpr,
    BLOCK_N: tl.constexpr,
    HEAD_DIM: tl.constexpr,
    CAUSAL: tl.constexpr,
):
    start_m = tl.program_id(0)
    off_hz = tl.program_id(1)
    q_off = off_hz * stride_qh
    k_off = off_hz * stride_kh
    v_off = off_hz * stride_vh
    offs_m = start_m * BLOCK_M + tl.arange(0, BLOCK_M)
    offs_d = tl.arange(0, HEAD_DIM)
    offs_n = tl.arange(0, BLOCK_N)
    q_ptrs = Q + q_off + offs_m[:, None] * stride_qm + offs_d[None, :] * stride_qk
    k_ptrs = K + k_off + offs_d[:, None] * stride_kk + offs_n[None, :] * stride_kn
    v_ptrs = V + v_off + offs_n[:, None] * stride_vn + offs_d[None, :] * stride_vk
    m_i = tl.full([BLOCK_M], float("-inf"), dtype=tl.float32)
    l_i = tl.zeros([BLOCK_M], dtype=tl.float32) + 1.0
    acc = tl.zeros([BLOCK_M, HEAD_DIM], dtype=tl.float32)
    q = tl.load(q_ptrs)
    acc, l_i, m_i = _attn_fwd_inner(
        acc,
        l_i,
        m_i,
        q,
        k_ptrs,
        v_ptrs,
        sm_scale,
        stride_kn,
        stride_vn,
        start_m,
        seqlen_k,
        BLOCK_M,
        BLOCK_N,
        HEAD_DIM,
        CAUSAL,
    )
    acc = acc / l_i[:, None]
    lse = m_i + tl.math.log2(l_i) / 1.4426950408889634
    o_ptrs = (
        Out
        + off_hz * stride_oh
        + offs_m[:, None] * stride_om
        + offs_d[None, :] * stride_ok
    )
    tl.store(o_ptrs, acc.to(Out.dtype.element_ty))
    tl.store(Lse + off_hz * seqlen_q + offs_m, lse)

# config = {"BLOCK_M": 256, "BLOCK_N": 16, "HEAD_DIM": 32, "arch": "sm_90", "causal": true, "dtype": "bf16", "num_stages": 2, "num_warps": 8}
# arch = sm_90


// ===== COMPILED SASS (sm_90a) =====

	.target	sm_90a

	.elftype	@"ET_EXEC"


//--------------------- .note.nv.tkinfo           --------------------------
	.section	.note.nv.tkinfo,"",@"SHT_NOTE"
	.sectionflags	@"SHF_NOTE_NV_TKINFO"
	.tkinfo
        /*0018*/ 	.word	0x00000002
        /*0030*/ 	.string	""
        /*0030*/ 	.string	"ptxas"
        /*0030*/ 	.string	"Cuda compilation tools, release 13.0, V13.0.88"
        /*0030*/ 	.string	"Build cuda_13.0.r13.0/compiler.36424714_0"
        /*0030*/ 	.string	"-v  -suppress-debug-info  -lineinfo  -arch sm_90a "



//--------------------- .note.nv.cuinfo           --------------------------
	.section	.note.nv.cuinfo,"",@"SHT_NOTE"
	.sectionflags	@"SHF_NOTE_NV_CUINFO"
        /*0018*/ 	.short	0x0002
        /*001a*/ 	.short	0x005a
        /*001c*/ 	.short	0x0082
	.zero		2


//--------------------- .nv.info                  --------------------------
	.section	.nv.info,"",@"SHT_CUDA_INFO"
	.align	4


	//----- nvinfo : EIATTR_REGCOUNT
	.align		4
        /*0000*/ 	.byte	0x04, 0x2f
        /*0002*/ 	.short	(.L_2 - .L_1)
	.align		4
.L_1:
        /*0004*/ 	.word	index@(attn_fwd)
        /*0008*/ 	.word	0x00000078


	//----- nvinfo : EIATTR_FRAME_SIZE
	.align		4
.L_2:
        /*000c*/ 	.byte	0x04, 0x11
        /*000e*/ 	.short	(.L_4 - .L_3)
	.align		4
.L_3:
        /*0010*/ 	.word	index@(attn_fwd)
        /*0014*/ 	.word	0x00000000


	//----- nvinfo : EIATTR_MIN_STACK_SIZE
	.align		4
.L_4:
        /*0018*/ 	.byte	0x04, 0x12
        /*001a*/ 	.short	(.L_6 - .L_5)
	.align		4
.L_5:
        /*001c*/ 	.word	index@(attn_fwd)
        /*0020*/ 	.word	0x00000000
.L_6:


//--------------------- .nv.compat                --------------------------
	.section	.nv.compat,"",@"SHT_CUDA_COMPAT_INFO"
	.align	4
        /*0000*/ 	.byte	0x02, 0x09, 0x01, 0x00, 0x02, 0x02, 0x04, 0x00, 0x02, 0x05, 0x05, 0x00, 0x03, 0x07, 0x01, 0x01
        /*0010*/ 	.byte	0x02, 0x03, 0x00, 0x00, 0x02, 0x06, 0x01, 0x00, 0x04, 0x0b, 0x08, 0x00, 0x00, 0x00, 0x00, 0x00
        /*0020*/ 	.byte	0x00, 0x00, 0x00, 0x00


//--------------------- .nv.info.attn_fwd         --------------------------
	.section	.nv.info.attn_fwd,"",@"SHT_CUDA_INFO"
	.sectionflags	@""
	.align	4


	//----- nvinfo : EIATTR_CUDA_API_VERSION
	.align		4
        /*0000*/ 	.byte	0x04, 0x37
        /*0002*/ 	.short	(.L_8 - .L_7)
.L_7:
        /*0004*/ 	.word	0x00000082


	//----- nvinfo : EIATTR_KPARAM_INFO
	.align		4
.L_8:
        /*0008*/ 	.byte	0x04, 0x17
        /*000a*/ 	.short	(.L_10 - .L_9)
.L_9:
        /*000c*/ 	.word	0x00000000
        /*0010*/ 	.short	0x0019
        /*0012*/ 	.short	0x0080
        /*0014*/ 	.byte	0x00, 0xf4, 0x21, 0x00


	//----- nvinfo : EIATTR_KPARAM_INFO
	.align		4
.L_10:
        /*0018*/ 	.byte	0x04, 0x17
        /*001a*/ 	.short	(.L_12 - .L_11)
.L_11:
        /*001c*/ 	.word	0x00000000
        /*0020*/ 	.short	0x0018
        /*0022*/ 	.short	0x0078
        /*0024*/ 	.byte	0x00, 0xf4, 0x21, 0x00


	//----- nvinfo : EIATTR_KPARAM_INFO
	.align		4
.L_12:
        /*0028*/ 	.byte	0x04, 0x17
        /*002a*/ 	.short	(.L_14 - .L_13)
.L_13:
        /*002c*/ 	.word	0x00000000
        /*0030*/ 	.short	0x0017
        /*0032*/ 	.short	0x0070
        /*0034*/ 	.byte	0x00, 0xf0, 0x11, 0x00


	//----- nvinfo : EIATTR_KPARAM_INFO
	.align		4
.L_14:
        /*0038*/ 	.byte	0x04, 0x17
        /*003a*/ 	.short	(.L_16 - .L_15)
.L_15:
        /*003c*/ 	.word	0x00000000
        /*0040*/ 	.short	0x0016
        /*0042*/ 	.short	0x006c
        /*0044*/ 	.byte	0x00, 0xf0, 0x11, 0x00


	//----- nvinfo : EIATTR_KPARAM_INFO
	.align		4
.L_16:
        /*0048*/ 	.byte	0x04, 0x17
        /*004a*/ 	.short	(.L_18 - .L_17)
.L_17:
        /*004c*/ 	.word	0x00000000
        /*0050*/ 	.short	0x0015
        /*0052*/ 	.short	0x0068
        /*0054*/ 	.byte	0x00, 0xf0, 0x11, 0x00


	//----- nvinfo : EIATTR_KPARAM_INFO
	.align		4
.L_18:
        /*0058*/ 	.byte	0x04, 0x17
        /*005a*/ 	.short	(.L_20 - .L_19)
.L_19:
        /*005c*/ 	.word	0x00000000
        /*0060*/ 	.short	0x0014
        /*0062*/ 	.short	0x0064
        /*0064*/ 	.byte	0x00, 0xf0, 0x11, 0x00


	//----- nvinfo : EIATTR_KPARAM_INFO
	.align		4
.L_20:
        /*0068*/ 	.byte	0x04, 0x17
        /*006a*/ 	.short	(.L_22 - .L_21)
.L_21:
        /*006c*/ 	.word	0x00000000
        /*0070*/ 	.short	0x0013
        /*0072*/ 	.short	0x0060
        /*0074*/ 	.byte	0x00, 0xf0, 0x11, 0x00


	//----- nvinfo : EIATTR_KPARAM_INFO
	.align		4
.L_22:
        /*0078*/ 	.byte	0x04, 0x17
        /*007a*/ 	.short	(.L_24 - .L_23)
.L_23:
        /*007c*/ 	.word	0x00000000
        /*0080*/ 	.short	0x0012
        /*0082*/ 	.short	0x005c
        /*0084*/ 	.byte	0x00, 0xf0, 0x11, 0x00


	//----- nvinfo : EIATTR_KPARAM_INFO
	.align		4
.L_24:
        /*0088*/ 	.byte	0x04, 0x17
        /*008a*/ 	.short	(.L_26 - .L_25)
.L_25:
        /*008c*/ 	.word	0x00000000
        /*0090*/ 	.short	0x0011
        /*0092*/ 	.short	0x0058
        /*0094*/ 	.byte	0x00, 0xf0, 0x11, 0x00


	//----- nvinfo : EIATTR_KPARAM_INFO
	.align		4
.L_26:
        /*0098*/ 	.byte	0x04, 0x17
        /*009a*/ 	.short	(.L_28 - .L_27)
.L_27:
        /*009c*/ 	.word	0x00000000
        /*00a0*/ 	.short	0x0010
        /*00a2*/ 	.short	0x0054
        /*00a4*/ 	.byte	0x00, 0xf0, 0x11, 0x00


	//----- nvinfo : EIATTR_KPARAM_INFO
	.align		4
.L_28:
        /*00a8*/ 	.byte	0x04, 0x17
        /*00aa*/ 	.short	(.L_30 - .L_29)
.L_29:
        /*00ac*/ 	.word	0x00000000
        /*00b0*/ 	.short	0x000f
        /*00b2*/ 	.short	0x0050
        /*00b4*/ 	.byte	0x00, 0xf0, 0x11, 0x00


	//----- nvinfo : EIATTR_KPARAM_INFO
	.align		4
.L_30:
        /*00b8*/ 	.byte	0x04, 0x17
        /*00ba*/ 	.short	(.L_32 - .L_31)
.L_31:
        /*00bc*/ 	.word	0x00000000
        /*00c0*/ 	.short	0x000e
        /*00c2*/ 	.short	0x004c
        /*00c4*/ 	.byte	0x00, 0xf0, 0x11, 0x00


	//----- nvinfo : EIATTR_KPARAM_INFO
	.align		4
.L_32:
        /*00c8*/ 	.byte	0x04, 0x17
        /*00ca*/ 	.short	(.L_34 - .L_33)
.L_33:
        /*00cc*/ 	.word	0x00000000
        /*00d0*/ 	.short	0x000d
        /*00d2*/ 	.short	0x0048
        /*00d4*/ 	.byte	0x00, 0xf0, 0x11, 0x00


	//----- nvinfo : EIATTR_KPARAM_INFO
	.align		4
.L_34:
        /*00d8*/ 	.byte	0x04, 0x17
        /*00da*/ 	.short	(.L_36 - .L_35)
.L_35:
        /*00dc*/ 	.word	0x00000000
        /*00e0*/ 	.short	0x000c
        /*00e2*/ 	.short	0x0044
        /*00e4*/ 	.byte	0x00, 0xf0, 0x11, 0x00


	//----- nvinfo : EIATTR_KPARAM_INFO
	.align		4
.L_36:
        /*00e8*/ 	.byte	0x04, 0x17
        /*00ea*/ 	.short	(.L_38 - .L_37)
.L_37:
        /*00ec*/ 	.word	0x00000000
        /*00f0*/ 	.short	0x000b
        /*00f2*/ 	.short	0x0040
        /*00f4*/ 	.byte	0x00, 0xf0, 0x11, 0x00


	//----- nvinfo : EIATTR_KPARAM_INFO
	.align		4
.L_38:
        /*00f8*/ 	.byte	0x04, 0x17
        /*00fa*/ 	.short	(.L_40 - .L_39)
.L_39:
        /*00fc*/ 	.word	0x00000000
        /*0100*/ 	.short	0x000a
        /*0102*/ 	.short	0x003c
        /*0104*/ 	.byte	0x00, 0xf0, 0x11, 0x00


	//----- nvinfo : EIATTR_KPARAM_INFO
	.align		4
.L_40:
        /*0108*/ 	.byte	0x04, 0x17
        /*010a*/ 	.short	(.L_42 - .L_41)
.L_41:
        /*010c*/ 	.word	0x00000000
        /*0110*/ 	.short	0x0009
        /*0112*/ 	.short	0x0038
        /*0114*/ 	.byte	0x00, 0xf0, 0x11, 0x00


	//----- nvinfo : EIATTR_KPARAM_INFO
	.align		4
.L_42:
        /*0118*/ 	.byte	0x04, 0x17
        /*011a*/ 	.short	(.L_44 - .L_43)
.L_43:
        /*011c*/ 	.word	0x00000000
        /*0120*/ 	.short	0x0008
        /*0122*/ 	.short	0x0034
        /*0124*/ 	.byte	0x00, 0xf0, 0x11, 0x00


	//----- nvinfo : EIATTR_KPARAM_INFO
	.align		4
.L_44:
        /*0128*/ 	.byte	0x04, 0x17
        /*012a*/ 	.short	(.L_46 - .L_45)
.L_45:
        /*012c*/ 	.word	0x00000000
        /*0130*/ 	.short	0x0007
        /*0132*/ 	.short	0x0030
        /*0134*/ 	.byte	0x00, 0xf0, 0x11, 0x00


	//----- nvinfo : EIATTR_KPARAM_INFO
	.align		4
.L_46:
        /*0138*/ 	.byte	0x04, 0x17
        /*013a*/ 	.short	(.L_48 - .L_47)
.L_47:
        /*013c*/ 	.word	0x00000000
        /*0140*/ 	.short	0x0006
        /*0142*/ 	.short	0x002c
        /*0144*/ 	.byte	0x00, 0xf0, 0x11, 0x00


	//----- nvinfo : EIATTR_KPARAM_INFO
	.align		4
.L_48:
        /*0148*/ 	.byte	0x04, 0x17
        /*014a*/ 	.short	(.L_50 - .L_49)
.L_49:
        /*014c*/ 	.word	0x00000000
        /*0150*/ 	.short	0x0005
        /*0152*/ 	.short	0x0028
        /*0154*/ 	.byte	0x00, 0xf0, 0x11, 0x00


	//----- nvinfo : EIATTR_KPARAM_INFO
	.align		4
.L_50:
        /*0158*/ 	.byte	0x04, 0x17
        /*015a*/ 	.short	(.L_52 - .L_51)
.L_51:
        /*015c*/ 	.word	0x00000000
        /*0160*/ 	.short	0x0004
        /*0162*/ 	.short	0x0020
        /*0164*/ 	.byte	0x00, 0xf4, 0x21, 0x00


	//----- nvinfo : EIATTR_KPARAM_INFO
	.align		4
.L_52:
        /*0168*/ 	.byte	0x04, 0x17
        /*016a*/ 	.short	(.L_54 - .L_53)
.L_53:
        /*016c*/ 	.word	0x00000000
        /*0170*/ 	.short	0x0003
        /*0172*/ 	.short	0x0018
        /*0174*/ 	.byte	0x00, 0xf4, 0x21, 0x00


	//----- nvinfo : EIATTR_KPARAM_INFO
	.align		4
.L_54:
        /*0178*/ 	.byte	0x04, 0x17
        /*017a*/ 	.short	(.L_56 - .L_55)
.L_55:
        /*017c*/ 	.word	0x00000000
        /*0180*/ 	.short	0x0002
        /*0182*/ 	.short	0x0010
        /*0184*/ 	.byte	0x00, 0xf4, 0x21, 0x00


	//----- nvinfo : EIATTR_KPARAM_INFO
	.align		4
.L_56:
        /*0188*/ 	.byte	0x04, 0x17
        /*018a*/ 	.short	(.L_58 - .L_57)
.L_57:
        /*018c*/ 	.word	0x00000000
        /*0190*/ 	.short	0x0001
        /*0192*/ 	.short	0x0008
        /*0194*/ 	.byte	0x00, 0xf4, 0x21, 0x00


	//----- nvinfo : EIATTR_KPARAM_INFO
	.align		4
.L_58:
        /*0198*/ 	.byte	0x04, 0x17
        /*019a*/ 	.short	(.L_60 - .L_59)
.L_59:
        /*019c*/ 	.word	0x00000000
        /*01a0*/ 	.short	0x0000
        /*01a2*/ 	.short	0x0000
        /*01a4*/ 	.byte	0x00, 0xf4, 0x21, 0x00


	//----- nvinfo : EIATTR_SPARSE_MMA_MASK
	.align		4
.L_60:
        /*01a8*/ 	.byte	0x03, 0x50
        /*01aa*/ 	.short	0x0000


	//----- nvinfo : EIATTR_MAXREG_COUNT
	.align		4
        /*01ac*/ 	.byte	0x03, 0x1b
        /*01ae*/ 	.short	0x00ff


	//----- nvinfo : EIATTR_NUM_BARRIERS
	.align		4
        /*01b0*/ 	.byte	0x02, 0x4c
        /*01b2*/ 	.byte	0x01
	.zero		1


	//----- nvinfo : EIATTR_MERCURY_ISA_VERSION
	.align		4
        /*01b4*/ 	.byte	0x03, 0x5f
        /*01b6*/ 	.short	0x0101


	//----- nvinfo : EIATTR_COOP_GROUP_MASK_REGIDS
	.align		4
        /*01b8*/ 	.byte	0x04, 0x29
        /*01ba*/ 	.short	(.L_62 - .L_61)


	//   ....[0]....
.L_61:
        /*01bc*/ 	.word	0xffffffff


	//   ....[1]....
        /*01c0*/ 	.word	0xffffffff


	//   ....[2]....
        /*01c4*/ 	.word	0xffffffff


	//   ....[3]....
        /*01c8*/ 	.word	0xffffffff


	//   ....[4]....
        /*01cc*/ 	.word	0xffffffff


	//   ....[5]....
        /*01d0*/ 	.word	0xffffffff


	//   ....[6]....
        /*01d4*/ 	.word	0xffffffff


	//   ....[7]....
        /*01d8*/ 	.word	0xffffffff


	//   ....[8]....
        /*01dc*/ 	.word	0xffffffff


	//   ....[9]....
        /*01e0*/ 	.word	0xffffffff


	//   ....[10]....
        /*01e4*/ 	.word	0xffffffff


	//   ....[11]....
        /*01e8*/ 	.word	0xffffffff


	//   ....[12]....
        /*01ec*/ 	.word	0xffffffff


	//   ....[13]....
        /*01f0*/ 	.word	0xffffffff


	//   ....[14]....
        /*01f4*/ 	.word	0xffffffff


	//   ....[15]....
        /*01f8*/ 	.word	0xffffffff


	//----- nvinfo : EIATTR_COOP_GROUP_INSTR_OFFSETS
	.align		4
.L_62:
        /*01fc*/ 	.byte	0x04, 0x28
        /*01fe*/ 	.short	(.L_64 - .L_63)


	//   ....[0]....
.L_63:
        /*0200*/ 	.word	0x00001880


	//   ....[1]....
        /*0204*/ 	.word	0x00001970


	//   ....[2]....
        /*0208*/ 	.word	0x000019a0


	//   ....[3]....
        /*020c*/ 	.word	0x00001c10


	//   ....[4]....
        /*0210*/ 	.word	0x00001c20


	//   ....[5]....
        /*0214*/ 	.word	0x00001c30


	//   ....[6]....
        /*0218*/ 	.word	0x00001c80


	//   ....[7]....
        /*021c*/ 	.word	0x00001c90


	//   ....[8]....
        /*0220*/ 	.word	0x00002410


	//   ....[9]....
        /*0224*/ 	.word	0x00002420


	//   ....[10]....
        /*0228*/ 	.word	0x00002430


	//   ....[11]....
        /*022c*/ 	.word	0x00002440


	//   ....[12]....
        /*0230*/ 	.word	0x000024d0


	//   ....[13]....
        /*0234*/ 	.word	0x000024f0


	//   ....[14]....
        /*0238*/ 	.word	0x00002500


	//   ....[15]....
        /*023c*/ 	.word	0x00002510


	//----- nvinfo : EIATTR_EXIT_INSTR_OFFSETS
	.align		4
.L_64:
        /*0240*/ 	.byte	0x04, 0x1c
        /*0242*/ 	.short	(.L_66 - .L_65)


	//   ....[0]....
.L_65:
        /*0244*/ 	.word	0x000045d0


	//----- nvinfo : EIATTR_REQNTID
	.align		4
.L_66:
        /*0248*/ 	.byte	0x04, 0x10
        /*024a*/ 	.short	(.L_68 - .L_67)
.L_67:
        /*024c*/ 	.word	0x00000100
        /*0250*/ 	.word	0x00000001
        /*0254*/ 	.word	0x00000001


	//----- nvinfo : EIATTR_CBANK_PARAM_SIZE
	.align		4
.L_68:
        /*0258*/ 	.byte	0x03, 0x19
        /*025a*/ 	.short	0x0088


	//----- nvinfo : EIATTR_PARAM_CBANK
	.align		4
        /*025c*/ 	.byte	0x04, 0x0a
        /*025e*/ 	.short	(.L_70 - .L_69)
	.align		4
.L_69:
        /*0260*/ 	.word	index@(.nv.constant0.attn_fwd)
        /*0264*/ 	.short	0x0210
        /*0266*/ 	.short	0x0088


	//----- nvinfo : EIATTR_SW_WAR
	.align		4
.L_70:
        /*0268*/ 	.byte	0x04, 0x36
        /*026a*/ 	.short	(.L_72 - .L_71)
.L_71:
        /*026c*/ 	.word	0x00000008
.L_72:


//--------------------- .nv.callgraph             --------------------------
	.section	.nv.callgraph,"",@"SHT_CUDA_CALLGRAPH"
	.align	4
	.sectionentsize	8
	.align		4
        /*0000*/ 	.word	0x00000000
	.align		4
        /*0004*/ 	.word	0xffffffff
	.align		4
        /*0008*/ 	.word	0x00000000
	.align		4
        /*000c*/ 	.word	0xfffffffe
	.align		4
        /*0010*/ 	.word	0x00000000
	.align		4
        /*0014*/ 	.word	0xfffffffd
	.align		4
        /*0018*/ 	.word	0x00000000
	.align		4
        /*001c*/ 	.word	0xfffffffc


//--------------------- .nv.constant4             --------------------------
	.section	.nv.constant4,"a",@progbits
	.align	8
	.align		8
.nv.constant4:
        /*0000*/ 	.dword	_$_str


//--------------------- .text.attn_fwd            --------------------------
	.section	.text.attn_fwd,"ax",@progbits
	.align	128
        .global         attn_fwd
        .type           attn_fwd,@function
        .size           attn_fwd,(.L_x_3 - attn_fwd)
        .other          attn_fwd,@"STO_CUDA_ENTRY STV_DEFAULT"
attn_fwd:
.text.attn_fwd:
[----:B------:R-:W-:Y:S01]  /*0000*/  LDC R1, c[0x0][0x28] ;  /* 0x00000a00ff017b82 */ /* 0x000fe20000000800 */
[----:B------:R-:W0:Y:S07]  /*0010*/  S2R R5, SR_CTAID.X ;  /* 0x0000000000057919 */ /* 0x000e2e0000002500 */
[----:B------:R-:W1:Y:S01]  /*0020*/  S2UR UR16, SR_CTAID.Y ;  /* 0x00000000001079c3 */ /* 0x000e620000002600 */
[----:B------:R-:W-:Y:S01]  /*0030*/  ULDC.64 UR4, c[0x0][0x240] ;  /* 0x0000900000047ab9 */ /* 0x000fe20000000a00 */
[----:B------:R-:W-:Y:S01]  /*0040*/  ULDC.64 UR20, c[0x0][0x208] ;  /* 0x0000820000147ab9 */ /* 0x000fe20000000a00 */
[----:B------:R-:W0:Y:S05]  /*0050*/  S2R R2, SR_TID.X ;  /* 0x0000000000027919 */ /* 0x000e2a0000002100 */
[----:B------:R-:W2:Y:S08]  /*0060*/  LDC.64 R8, c[0x0][0x210] ;  /* 0x00008400ff087b82 */ /* 0x000eb00000000a00 */
[----:B------:R-:W3:Y:S01]  /*0070*/  LDC R75, c[0x0][0x248] ;  /* 0x00009200ff4b7b82 */ /* 0x000ee20000000800 */
[----:B-1----:R-:W-:-:S04]  /*0080*/  UIMAD UR4, UR16, UR4, URZ ;  /* 0x00000004100472a4 */ /* 0x002fc8000f8e023f */
[----:B------:R-:W-:Y:S01]  /*0090*/  USHF.L.U32 UR6, UR4, 0x1, URZ ;  /* 0x0000000104067899 */ /* 0x000fe2000800063f */
[----:B0-----:R-:W-:-:S05]  /*00a0*/  PRMT R0, R2, 0x6540, R5 ;  /* 0x0000654002007816 */ /* 0x001fca0000000005 */
[----:B------:R-:W-:Y:S01]  /*00b0*/  IMAD R3, R0, UR5, RZ ;  /* 0x0000000500037c24 */ /* 0x000fe2000f8e02ff */
[----:B------:R-:W-:Y:S01]  /*00c0*/  UIMAD.WIDE UR4, UR4, 0x2, URZ ;  /* 0x00000002040478a5 */ /* 0x000fe2000f8e023f */
[----:B---3--:R-:W-:Y:S02]  /*00d0*/  IMAD R19, R75, 0x6, RZ ;  /* 0x000000064b137824 */ /* 0x008fe400078e02ff */
[C---:B------:R-:W-:Y:S02]  /*00e0*/  IMAD.SHL.U32 R7, R3.reuse, 0x2, RZ ;  /* 0x0000000203077824 */ /* 0x040fe400078e00ff */
[----:B------:R-:W-:-:S03]  /*00f0*/  IMAD.HI R4, R3, 0x2, RZ ;  /* 0x0000000203047827 */ /* 0x000fc600078e02ff */
[----:B--2---:R-:W-:Y:S01]  /*0100*/  IADD3 R6, P0, P1, R7, UR6, R8 ;  /* 0x0000000607067c10 */ /* 0x004fe2000f91e008 */
[----:B------:R-:W-:-:S03]  /*0110*/  IMAD R15, R75, 0x22, RZ ;  /* 0x000000224b0f7824 */ /* 0x000fc600078e02ff */
[----:B------:R-:W-:Y:S01]  /*0120*/  IADD3.X R7, R4, UR5, R9, P0, P1 ;  /* 0x0000000504077c10 */ /* 0x000fe200087e2409 */
[----:B------:R-:W-:Y:S01]  /*0130*/  IMAD R9, R75, 0x3, RZ ;  /* 0x000000034b097824 */ /* 0x000fe200078e02ff */
[-C--:B------:R-:W-:Y:S01]  /*0140*/  IADD3 R14, P4, R19, R6.reuse, RZ ;  /* 0x00000006130e7210 */ /* 0x080fe20007f9e0ff */
[C---:B------:R-:W-:Y:S02]  /*0150*/  IMAD R23, R75.reuse, 0xc, RZ ;  /* 0x0000000c4b177824 */ /* 0x040fe400078e02ff */
[----:B------:R-:W-:Y:S01]  /*0160*/  IMAD R29, R75, 0x18, RZ ;  /* 0x000000184b1d7824 */ /* 0x000fe200078e02ff */
[-C--:B------:R-:W-:Y:S01]  /*0170*/  IADD3 R10, P1, R15, R6.reuse, RZ ;  /* 0x000000060f0a7210 */ /* 0x080fe20007f3e0ff */
[----:B------:R-:W-:Y:S01]  /*0180*/  IMAD R37, R75, 0x30, RZ ;  /* 0x000000304b257824 */ /* 0x000fe200078e02ff */
[----:B------:R-:W-:Y:S01]  /*0190*/  LEA.HI.X.SX32 R15, R9, R7, 0x1, P4 ;  /* 0x00000007090f7211 */ /* 0x000fe200020f0eff */
[----:B------:R-:W-:Y:S01]  /*01a0*/  IMAD.SHL.U32 R11, R75, 0x2, RZ ;  /* 0x000000024b0b7824 */ /* 0x000fe200078e00ff */
[-C--:B------:R-:W-:Y:S01]  /*01b0*/  IADD3 R18, P5, R23, R6.reuse, RZ ;  /* 0x0000000617127210 */ /* 0x080fe20007fbe0ff */
[----:B------:R-:W-:Y:S01]  /*01c0*/  IMAD R41, R75, 0xa, RZ ;  /* 0x0000000a4b297824 */ /* 0x000fe200078e02ff */
[----:B------:R-:W-:-:S02]  /*01d0*/  IADD3 R22, P4, R29, R6, RZ ;  /* 0x000000061d167210 */ /* 0x000fc40007f9e0ff */
[C---:B------:R-:W-:Y:S01]  /*01e0*/  SHF.L.U32 R25, R75.reuse, 0x4, RZ ;  /* 0x000000044b197819 */ /* 0x040fe200000006ff */
[----:B------:R-:W-:Y:S01]  /*01f0*/  IMAD.SHL.U32 R21, R75, 0x8, RZ ;  /* 0x000000084b157824 */ /* 0x000fe200078e00ff */
[-C--:B------:R-:W-:Y:S01]  /*0200*/  IADD3 R8, P6, R37, R6.reuse, RZ ;  /* 0x0000000625087210 */ /* 0x080fe20007fde0ff */
[----:B------:R-:W-:Y:S01]  /*0210*/  IMAD R31, R75, 0x24, RZ ;  /* 0x000000244b1f7824 */ /* 0x000fe200078e02ff */
[-C--:B------:R-:W-:Y:S01]  /*0220*/  LEA.HI.X.SX32 R19, R19, R7.reuse, 0x1, P5 ;  /* 0x0000000713137211 */ /* 0x080fe200028f0eff */
[----:B------:R-:W-:Y:S01]  /*0230*/  IMAD R33, R75, 0x26, RZ ;  /* 0x000000264b217824 */ /* 0x000fe200078e02ff */
[-C--:B------:R-:W-:Y:S01]  /*0240*/  LEA.HI.X.SX32 R23, R23, R7.reuse, 0x1, P4 ;  /* 0x0000000717177211 */ /* 0x080fe200020f0eff */
[C---:B------:R-:W-:Y:S01]  /*0250*/  IMAD R17, R75.reuse, 0x5, RZ ;  /* 0x000000054b117824 */ /* 0x040fe200078e02ff */
[CC--:B------:R-:W-:Y:S01]  /*0260*/  LEA R24, P5, R75.reuse, R6.reuse, 0x5 ;  /* 0x000000064b187211 */ /* 0x0c0fe200078a28ff */
[----:B------:R-:W-:Y:S01]  /*0270*/  IMAD R35, R75, 0x28, RZ ;  /* 0x000000284b237824 */ /* 0x000fe200078e02ff */
[-C--:B------:R-:W-:Y:S01]  /*0280*/  IADD3 R28, P4, R11, R6.reuse, RZ ;  /* 0x000000060b1c7210 */ /* 0x080fe20007f9e0ff */
[----:B------:R-:W-:Y:S01]  /*0290*/  IMAD.SHL.U32 R13, R75, 0x4, RZ ;  /* 0x000000044b0d7824 */ /* 0x000fe200078e00ff */
[-C--:B------:R-:W-:Y:S01]  /*02a0*/  LEA.HI.X.SX32 R9, R29, R7.reuse, 0x1, P6 ;  /* 0x000000071d097211 */ /* 0x080fe200030f0eff */
[C---:B------:R-:W-:Y:S01]  /*02b0*/  IMAD R47, R75.reuse, 0xe, RZ ;  /* 0x0000000e4b2f7824 */ /* 0x040fe200078e02ff */
[CC--:B------:R-:W-:Y:S01]  /*02c0*/  LEA R20, P2, R75.reuse, R6.reuse, 0x4 ;  /* 0x000000064b147211 */ /* 0x0c0fe200078420ff */
[----:B------:R-:W-:Y:S01]  /*02d0*/  IMAD R57, R75, 0x14, RZ ;  /* 0x000000144b397824 */ /* 0x000fe200078e02ff */
[-C--:B------:R-:W-:Y:S01]  /*02e0*/  LEA.HI.X.SX32 R25, R25, R7.reuse, 0x1, P5 ;  /* 0x0000000719197211 */ /* 0x080fe200028f0eff */
[C---:B------:R-:W-:Y:S01]  /*02f0*/  IMAD R53, R75.reuse, 0x12, RZ ;  /* 0x000000124b357824 */ /* 0x040fe200078e02ff */
[CC--:B------:R-:W-:Y:S01]  /*0300*/  LEA.HI.X.SX32 R29, R75.reuse, R7.reuse, 0x1, P4 ;  /* 0x000000074b1d7211 */ /* 0x0c0fe200020f0eff */
[C---:B------:R-:W-:Y:S01]  /*0310*/  IMAD R27, R75.reuse, 0x7, RZ ;  /* 0x000000074b1b7824 */ /* 0x040fe200078e02ff */
[CC--:B------:R-:W-:Y:S01]  /*0320*/  LEA R30, P5, R75.reuse, R6.reuse, 0x2 ;  /* 0x000000064b1e7211 */ /* 0x0c0fe200078a10ff */
[----:B------:R-:W-:Y:S01]  /*0330*/  IMAD R39, R75, 0x9, RZ ;  /* 0x000000094b277824 */ /* 0x000fe200078e02ff */
[-C--:B------:R-:W-:Y:S01]  /*0340*/  IADD3 R32, P4, R41, R6.reuse, RZ ;  /* 0x0000000629207210 */ /* 0x080fe20007f9e0ff */
[C---:B------:R-:W-:Y:S01]  /*0350*/  IMAD R61, R75.reuse, 0x16, RZ ;  /* 0x000000164b3d7824 */ /* 0x040fe200078e02ff */
[CC--:B------:R-:W-:Y:S01]  /*0360*/  LEA R34, P6, R75.reuse, R6.reuse, 0x3 ;  /* 0x000000064b227211 */ /* 0x0c0fe200078c18ff */
[----:B------:R-:W-:Y:S01]  /*0370*/  IMAD R69, R75, 0x1c, RZ ;  /* 0x0000001c4b457824 */ /* 0x000fe200078e02ff */
[-C--:B------:R-:W-:Y:S01]  /*0380*/  IADD3 R12, P0, R31, R6.reuse, RZ ;  /* 0x000000061f0c7210 */ /* 0x080fe20007f1e0ff */
[----:B------:R-:W-:Y:S01]  /*0390*/  IMAD R67, R75, 0x1a, RZ ;  /* 0x0000001a4b437824 */ /* 0x000fe200078e02ff */
[-C--:B------:R-:W-:Y:S01]  /*03a0*/  IADD3 R16, P3, R33, R6.reuse, RZ ;  /* 0x0000000621107210 */ /* 0x080fe20007f7e0ff */
[----:B------:R-:W-:Y:S01]  /*03b0*/  IMAD R43, R75, 0xb, RZ ;  /* 0x0000000b4b2b7824 */ /* 0x000fe200078e02ff */
[-C--:B------:R-:W-:Y:S01]  /*03c0*/  LEA.HI.X.SX32 R21, R21, R7.reuse, 0x1, P2 ;  /* 0x0000000715157211 */ /* 0x080fe200010f0eff */
[----:B------:R-:W-:Y:S01]  /*03d0*/  IMAD R45, R75, 0xd, RZ ;  /* 0x0000000d4b2d7824 */ /* 0x000fe200078e02ff */
[-C--:B------:R-:W-:Y:S01]  /*03e0*/  IADD3 R26, P2, R35, R6.reuse, RZ ;  /* 0x00000006231a7210 */ /* 0x080fe20007f5e0ff */
[----:B------:R-:W-:Y:S01]  /*03f0*/  IMAD R73, R75, 0x1e, RZ ;  /* 0x0000001e4b497824 */ /* 0x000fe200078e02ff */
[-C--:B------:R-:W-:Y:S01]  /*0400*/  LEA.HI.X.SX32 R31, R11, R7.reuse, 0x1, P5 ;  /* 0x000000070b1f7211 */ /* 0x080fe200028f0eff */
[----:B------:R-:W-:Y:S01]  /*0410*/  IMAD R77, R75, 0x2c, RZ ;  /* 0x0000002c4b4d7824 */ /* 0x000fe200078e02ff */
[-C--:B------:R-:W-:Y:S01]  /*0420*/  LEA.HI.X.SX32 R33, R17, R7.reuse, 0x1, P4 ;  /* 0x0000000711217211 */ /* 0x080fe200020f0eff */
[----:B------:R-:W-:Y:S01]  /*0430*/  IMAD R51, R75, 0x11, RZ ;  /* 0x000000114b337824 */ /* 0x000fe200078e02ff */
[-C--:B------:R-:W-:Y:S01]  /*0440*/  IADD3 R36, P5, R47, R6.reuse, RZ ;  /* 0x000000062f247210 */ /* 0x080fe20007fbe0ff */
[----:B------:R-:W-:Y:S01]  /*0450*/  IMAD R71, R75, 0x2a, RZ ;  /* 0x0000002a4b477824 */ /* 0x000fe200078e02ff */
[-C--:B------:R-:W-:Y:S01]  /*0460*/  LEA.HI.X.SX32 R35, R13, R7.reuse, 0x1, P6 ;  /* 0x000000070d237211 */ /* 0x080fe200030f0eff */
[----:B------:R-:W-:Y:S01]  /*0470*/  IMAD R81, R75, 0x32, RZ ;  /* 0x000000324b517824 */ /* 0x000fe200078e02ff */
[-C--:B------:R-:W-:Y:S01]  /*0480*/  IADD3 R40, P4, R57, R6.reuse, RZ ;  /* 0x0000000639287210 */ /* 0x080fe20007f9e0ff */
        /* <DEDUP_REMOVED lines=24> */
[----:B------:R0:W2:Y:S01]  /*0610*/  LDG.E.U16 R3, desc[UR20][R6.64] ;  /* 0x0000001406037981 */ /* 0x0000a2000c1e1500 */
[-C--:B------:R-:W-:Y:S01]  /*0620*/  IADD3 R50, P6, R71, R6.reuse, RZ ;  /* 0x0000000647327210 */ /* 0x080fe20007fde0ff */
[----:B------:R-:W-:Y:S01]  /*0630*/  IMAD R71, R75, 0x1d, RZ ;  /* 0x0000001d4b477824 */ /* 0x000fe200078e02ff */
[----:B------:R-:W-:Y:S01]  /*0640*/  LEA.HI.X.SX32 R11, R51, R7, 0x1, P1 ;  /* 0x00000007330b7211 */ /* 0x000fe200008f0eff */
[----:B------:R-:W3:Y:S01]  /*0650*/  LDG.E.U16 R20, desc[UR20][R20.64] ;  /* 0x0000001414147981 */ /* 0x000ee2000c1e1500 */
[----:B------:R-:W-:-:S02]  /*0660*/  IADD3 R58, P1, R81, R6, RZ ;  /* 0x00000006513a7210 */ /* 0x000fc40007f3e0ff */
[-C--:B------:R-:W-:Y:S01]  /*0670*/  LEA.HI.X.SX32 R13, R53, R7.reuse, 0x1, P0 ;  /* 0x00000007350d7211 */ /* 0x080fe200000f0eff */
[----:B------:R-:W4:Y:S01]  /*0680*/  LDG.E.U16 R24, desc[UR20][R24.64] ;  /* 0x0000001418187981 */ /* 0x000f22000c1e1500 */
[-C--:B------:R-:W-:Y:S02]  /*0690*/  IADD3 R56, P0, R83, R6.reuse, RZ ;  /* 0x0000000653387210 */ /* 0x080fe40007f1e0ff */
[-C--:B------:R-:W-:Y:S01]  /*06a0*/  LEA.HI.X.SX32 R49, R49, R7.reuse, 0x1, P5 ;  /* 0x0000000731317211 */ /* 0x080fe200028f0eff */
[----:B------:R1:W5:Y:S01]  /*06b0*/  LDG.E.U16 R8, desc[UR20][R8.64] ;  /* 0x0000001408087981 */ /* 0x000362000c1e1500 */
[-C--:B------:R-:W-:Y:S01]  /*06c0*/  LEA.HI.X.SX32 R53, R61, R7.reuse, 0x1, P4 ;  /* 0x000000073d357211 */ /* 0x080fe200020f0eff */
[----:B------:R-:W-:Y:S01]  /*06d0*/  IMAD R61, R75, 0x1b, RZ ;  /* 0x0000001b4b3d7824 */ /* 0x000fe200078e02ff */
[----:B------:R-:W-:Y:S01]  /*06e0*/  IADD3 R54, P5, R79, R6, RZ ;  /* 0x000000064f367210 */ /* 0x000fe20007fbe0ff */
[----:B------:R-:W-:Y:S01]  /*06f0*/  IMAD R75, R75, 0x1f, RZ ;  /* 0x0000001f4b4b7824 */ /* 0x000fe200078e02ff */
[-C--:B------:R-:W-:Y:S01]  /*0700*/  LEA.HI.X.SX32 R17, R55, R7.reuse, 0x1, P3 ;  /* 0x0000000737117211 */ /* 0x080fe200018f0eff */
[----:B------:R-:W5:Y:S01]  /*0710*/  LDG.E.U16 R28, desc[UR20][R28.64] ;  /* 0x000000141c1c7981 */ /* 0x000f62000c1e1500 */
[----:B------:R-:W-:-:S02]  /*0720*/  LEA.HI.X.SX32 R51, R59, R7, 0x1, P6 ;  /* 0x000000073b337211 */ /* 0x000fc400030f0eff */
[-C--:B------:R-:W-:Y:S01]  /*0730*/  IADD3 R62, P3, R85, R6.reuse, RZ ;  /* 0x00000006553e7210 */ /* 0x080fe20007f7e0ff */
[----:B------:R-:W5:Y:S01]  /*0740*/  LDG.E.U16 R38, desc[UR20][R38.64] ;  /* 0x0000001426267981 */ /* 0x000f62000c1e1500 */
[-C--:B------:R-:W-:Y:S02]  /*0750*/  LEA.HI.X.SX32 R27, R57, R7.reuse, 0x1, P2 ;  /* 0x00000007391b7211 */ /* 0x080fe400010f0eff */
[-C--:B------:R-:W-:Y:S01]  /*0760*/  LEA.HI.X.SX32 R59, R65, R7.reuse, 0x1, P1 ;  /* 0x00000007413b7211 */ /* 0x080fe200008f0eff */
[----:B------:R1:W5:Y:S01]  /*0770*/  LDG.E.U16 R10, desc[UR20][R10.64] ;  /* 0x000000140a0a7981 */ /* 0x000362000c1e1500 */
[-C--:B------:R-:W-:Y:S02]  /*0780*/  IADD3 R60, P2, R87, R6.reuse, RZ ;  /* 0x00000006573c7210 */ /* 0x080fe40007f5e0ff */
[----:B------:R-:W-:Y:S01]  /*0790*/  LEA.HI.X.SX32 R57, R67, R7, 0x1, P0 ;  /* 0x0000000743397211 */ /* 0x000fe200000f0eff */
[----:B------:R-:W5:Y:S01]  /*07a0*/  LDG.E.U16 R58, desc[UR20][R58.64] ;  /* 0x000000143a3a7981 */ /* 0x000f62000c1e1500 */
[----:B------:R-:W-:-:S02]  /*07b0*/  IADD3 R66, P6, R89, R6, RZ ;  /* 0x0000000659427210 */ /* 0x000fc40007fde0ff */
[-C--:B------:R-:W-:Y:S01]  /*07c0*/  IADD3 R64, P4, R91, R6.reuse, RZ ;  /* 0x000000065b407210 */ /* 0x080fe20007f9e0ff */
[----:B------:R-:W5:Y:S01]  /*07d0*/  LDG.E.U16 R30, desc[UR20][R30.64] ;  /* 0x000000141e1e7981 */ /* 0x000f62000c1e1500 */
[-C--:B------:R-:W-:Y:S02]  /*07e0*/  LEA.HI.X.SX32 R55, R63, R7.reuse, 0x1, P5 ;  /* 0x000000073f377211 */ /* 0x080fe400028f0eff */
[----:B0-----:R-:W-:Y:S01]  /*07f0*/  IADD3 R6, P5, R93, R6, RZ ;  /* 0x000000065d067210 */ /* 0x001fe20007fbe0ff */
[----:B------:R-:W5:Y:S01]  /*0800*/  LDG.E.U16 R40, desc[UR20][R40.64] ;  /* 0x0000001428287981 */ /* 0x000f62000c1e1500 */
[-C--:B------:R-:W-:Y:S02]  /*0810*/  LEA.HI.X.SX32 R63, R61, R7.reuse, 0x1, P3 ;  /* 0x000000073d3f7211 */ /* 0x080fe400018f0eff */
[-C--:B------:R-:W-:Y:S01]  /*0820*/  LEA.HI.X.SX32 R61, R69, R7.reuse, 0x1, P2 ;  /* 0x00000007453d7211 */ /* 0x080fe200010f0eff */
[----:B------:R0:W5:Y:S01]  /*0830*/  LDG.E.U16 R12, desc[UR20][R12.64] ;  /* 0x000000140c0c7981 */ /* 0x000162000c1e1500 */
[----:B------:R-:W-:-:S02]  /*0840*/  LEA.HI.X.SX32 R67, R71, R7, 0x1, P6 ;  /* 0x0000000747437211 */ /* 0x000fc400030f0eff */
[-C--:B------:R-:W-:Y:S01]  /*0850*/  LEA.HI.X.SX32 R65, R73, R7.reuse, 0x1, P4 ;  /* 0x0000000749417211 */ /* 0x080fe200020f0eff */
[----:B------:R-:W5:Y:S01]  /*0860*/  LDG.E.U16 R56, desc[UR20][R56.64] ;  /* 0x0000001438387981 */ /* 0x000f62000c1e1500 */
[----:B------:R-:W-:-:S03]  /*0870*/  LEA.HI.X.SX32 R7, R75, R7, 0x1, P5 ;  /* 0x000000074b077211 */ /* 0x000fc600028f0eff */
[----:B------:R-:W5:Y:S04]  /*0880*/  LDG.E.U16 R14, desc[UR20][R14.64] ;  /* 0x000000140e0e7981 */ /* 0x000f68000c1e1500 */
        /* <DEDUP_REMOVED lines=18> */
[----:B------:R0:W5:Y:S01]  /*09b0*/  LDG.E.U16 R6, desc[UR20][R6.64] ;  /* 0x0000001406067981 */ /* 0x000162000c1e1500 */
[----:B------:R-:W0:Y:S01]  /*09c0*/  S2UR UR17, SR_CgaCtaId ;  /* 0x00000000001179c3 */ /* 0x000e220000008800 */
[----:B------:R-:W-:-:S02]  /*09d0*/  SHF.L.U32 R76, R2, 0x1, RZ ;  /* 0x00000001024c7819 */ /* 0x000fc400000006ff */
[----:B-1----:R-:W-:Y:S02]  /*09e0*/  LOP3.LUT R9, R2, 0xc0, RZ, 0xc0, !PT ;  /* 0x000000c002097812 */ /* 0x002fe400078ec0ff */
[----:B------:R-:W-:Y:S01]  /*09f0*/  LOP3.LUT R4, R76, 0x7e, RZ, 0xc0, !PT ;  /* 0x0000007e4c047812 */ /* 0x000fe200078ec0ff */
[----:B------:R-:W-:Y:S01]  /*0a00*/  IMAD.SHL.U32 R5, R5, 0x100, RZ ;  /* 0x0000010005057824 */ /* 0x000fe200078e00ff */
[----:B------:R-:W-:-:S03]  /*0a10*/  UMOV UR4, 0x400 ;  /* 0x0000040000047882 */ /* 0x000fc60000000000 */
[----:B------:R-:W-:Y:S02]  /*0a20*/  IMAD R11, R9, 0x40, R4 ;  /* 0x00000040090b7824 */ /* 0x000fe400078e0204 */
[----:B------:R-:W-:-:S03]  /*0a30*/  VIADD R82, R5, 0x100 ;  /* 0x0000010005527836 */ /* 0x000fc60000000000 */
[C---:B0-----:R-:W-:Y:S02]  /*0a40*/  LOP3.LUT R13, R11.reuse, 0x10, RZ, 0x3c, !PT ;  /* 0x000000100b0d7812 */ /* 0x041fe400078e3cff */
[C---:B------:R-:W-:Y:S01]  /*0a50*/  LOP3.LUT R7, R11.reuse, 0x20, RZ, 0x3c, !PT ;  /* 0x000000200b077812 */ /* 0x040fe200078e3cff */
[----:B------:R-:W-:Y:S01]  /*0a60*/  ULEA UR17, UR17, UR4, 0x18 ;  /* 0x0000000411117291 */ /* 0x000fe2000f8ec03f */
[----:B------:R-:W-:Y:S02]  /*0a70*/  ISETP.GE.AND P0, PT, R82, 0x1, PT ;  /* 0x000000015200780c */ /* 0x000fe40003f06270 */
[----:B------:R-:W-:Y:S01]  /*0a80*/  LOP3.LUT R15, R11, 0x30, RZ, 0x3c, !PT ;  /* 0x000000300b0f7812 */ /* 0x000fe200078e3cff */
[----:B------:R-:W-:Y:S01]  /*0a90*/  IMAD.MOV.U32 R17, RZ, RZ, 0x3f800000 ;  /* 0x3f800000ff117424 */ /* 0x000fe200078e00ff */
[----:B------:R-:W-:Y:S01]  /*0aa0*/  LOP3.LUT R4, R2, 0xff, RZ, 0xc0, !PT ;  /* 0x000000ff02047812 */ /* 0x000fe200078ec0ff */
[----:B------:R-:W-:-:S03]  /*0ab0*/  IMAD.MOV.U32 R19, RZ, RZ, 0x3f800000 ;  /* 0x3f800000ff137424 */ /* 0x000fc600078e00ff */
[----:B--2---:R0:W-:Y:S04]  /*0ac0*/  STS.U16 [R11+UR17], R3 ;  /* 0x000000030b007988 */ /* 0x0041e80008000411 */
[----:B---3--:R-:W-:Y:S04]  /*0ad0*/  STS.U16 [R11+UR17+0x400], R20 ;  /* 0x000400140b007988 */ /* 0x008fe80008000411 */
[----:B----4-:R-:W-:Y:S01]  /*0ae0*/  STS.U16 [R11+UR17+0x800], R24 ;  /* 0x000800180b007988 */ /* 0x010fe20008000411 */
[----:B0-----:R-:W-:-:S03]  /*0af0*/  LOP3.LUT R3, R11, 0x40, RZ, 0x3c, !PT ;  /* 0x000000400b037812 */ /* 0x001fc600078e3cff */
[----:B-----5:R-:W-:Y:S04]  /*0b00*/  STS.U16 [R11+UR17+0xc00], R8 ;  /* 0x000c00080b007988 */ /* 0x020fe80008000411 */
[----:B------:R-:W-:Y:S04]  /*0b10*/  STS.U16 [R13+UR17+0x80], R28 ;  /* 0x0000801c0d007988 */ /* 0x000fe80008000411 */
[----:B------:R-:W-:Y:S04]  /*0b20*/  STS.U16 [R13+UR17+0x480], R38 ;  /* 0x000480260d007988 */ /* 0x000fe80008000411 */
[----:B------:R-:W-:Y:S04]  /*0b30*/  STS.U16 [R13+UR17+0x880], R10 ;  /* 0x0008800a0d007988 */ /* 0x000fe80008000411 */
[----:B------:R0:W-:Y:S04]  /*0b40*/  STS.U16 [R13+UR17+0xc80], R58 ;  /* 0x000c803a0d007988 */ /* 0x0001e80008000411 */
[----:B------:R-:W-:Y:S04]  /*0b50*/  STS.U16 [R7+UR17+0x100], R30 ;  /* 0x0001001e07007988 */ /* 0x000fe80008000411 */
[----:B------:R-:W-:Y:S01]  /*0b60*/  STS.U16 [R7+UR17+0x500], R40 ;  /* 0x0005002807007988 */ /* 0x000fe20008000411 */
[----:B0-----:R-:W-:-:S03]  /*0b70*/  LOP3.LUT R13, R11, 0x50, RZ, 0x3c, !PT ;  /* 0x000000500b0d7812 */ /* 0x001fc600078e3cff */
[----:B------:R-:W-:Y:S04]  /*0b80*/  STS.U16 [R7+UR17+0x900], R12 ;  /* 0x0009000c07007988 */ /* 0x000fe80008000411 */
[----:B------:R0:W-:Y:S04]  /*0b90*/  STS.U16 [R7+UR17+0xd00], R56 ;  /* 0x000d003807007988 */ /* 0x0001e80008000411 */
[----:B------:R-:W-:Y:S04]  /*0ba0*/  STS.U16 [R15+UR17+0x180], R14 ;  /* 0x0001800e0f007988 */ /* 0x000fe80008000411 */
[----:B------:R-:W-:Y:S01]  /*0bb0*/  STS.U16 [R15+UR17+0x580], R42 ;  /* 0x0005802a0f007988 */ /* 0x000fe20008000411 */
[----:B0-----:R-:W-:-:S02]  /*0bc0*/  LOP3.LUT R7, R11, 0x60, RZ, 0x3c, !PT ;  /* 0x000000600b077812 */ /* 0x001fc400078e3cff */
[----:B------:R-:W-:Y:S01]  /*0bd0*/  LOP3.LUT R11, R11, 0x70, RZ, 0x3c, !PT ;  /* 0x000000700b0b7812 */ /* 0x000fe200078e3cff */
[----:B------:R0:W-:Y:S04]  /*0be0*/  STS.U16 [R15+UR17+0x980], R16 ;  /* 0x000980100f007988 */ /* 0x0001e80008000411 */
[----:B------:R-:W-:Y:S04]  /*0bf0*/  STS.U16 [R15+UR17+0xd80], R62 ;  /* 0x000d803e0f007988 */ /* 0x000fe80008000411 */
[----:B------:R-:W-:Y:S04]  /*0c00*/  STS.U16 [R3+UR17+0x600], R22 ;  /* 0x0006001603007988 */ /* 0x000fe80008000411 */
[----:B------:R-:W-:Y:S04]  /*0c10*/  STS.U16 [R3+UR17+0x200], R34 ;  /* 0x0002002203007988 */ /* 0x000fe80008000411 */
[----:B------:R-:W-:Y:S04]  /*0c20*/  STS.U16 [R3+UR17+0xa00], R26 ;  /* 0x000a001a03007988 */ /* 0x000fe80008000411 */
[----:B------:R1:W-:Y:S04]  /*0c30*/  STS.U16 [R3+UR17+0xe00], R60 ;  /* 0x000e003c03007988 */ /* 0x0003e80008000411 */
[----:B------:R-:W-:Y:S04]  /*0c40*/  STS.U16 [R13+UR17+0x280], R32 ;  /* 0x000280200d007988 */ /* 0x000fe80008000411 */
[----:B------:R-:W-:Y:S04]  /*0c50*/  STS.U16 [R13+UR17+0x680], R44 ;  /* 0x0006802c0d007988 */ /* 0x000fe80008000411 */
[----:B------:R-:W-:Y:S04]  /*0c60*/  STS.U16 [R13+UR17+0xa80], R50 ;  /* 0x000a80320d007988 */ /* 0x000fe80008000411 */
[----:B------:R-:W-:Y:S04]  /*0c70*/  STS.U16 [R13+UR17+0xe80], R66 ;  /* 0x000e80420d007988 */ /* 0x000fe80008000411 */
[----:B------:R2:W-:Y:S04]  /*0c80*/  STS.U16 [R7+UR17+0x300], R18 ;  /* 0x0003001207007988 */ /* 0x0005e80008000411 */
[----:B------:R3:W-:Y:S04]  /*0c90*/  STS.U16 [R7+UR17+0x700], R46 ;  /* 0x0007002e07007988 */ /* 0x0007e80008000411 */
[----:B------:R-:W-:Y:S04]  /*0ca0*/  STS.U16 [R7+UR17+0xb00], R52 ;  /* 0x000b003407007988 */ /* 0x000fe80008000411 */
[----:B------:R-:W-:Y:S01]  /*0cb0*/  STS.U16 [R7+UR17+0xf00], R64 ;  /* 0x000f004007007988 */ /* 0x000fe20008000411 */
[----:B0-----:R-:W-:-:S03]  /*0cc0*/  MOV R16, 0xff800000 ;  /* 0xff80000000107802 */ /* 0x001fc60000000f00 */
[----:B------:R-:W-:Y:S01]  /*0cd0*/  STS.U16 [R11+UR17+0x380], R36 ;  /* 0x000380240b007988 */ /* 0x000fe20008000411 */
[----:B------:R-:W-:-:S03]  /*0ce0*/  IMAD.MOV.U32 R12, RZ, RZ, -0x800000 ;  /* 0xff800000ff0c7424 */ /* 0x000fc600078e00ff */
[----:B------:R0:W-:Y:S01]  /*0cf0*/  STS.U16 [R11+UR17+0x780], R48 ;  /* 0x000780300b007988 */ /* 0x0001e20008000411 */
[----:B------:R-:W-:-:S03]  /*0d00*/  IMAD.MOV.U32 R14, RZ, RZ, -0x800000 ;  /* 0xff800000ff0e7424 */ /* 0x000fc600078e00ff */
[----:B------:R4:W-:Y:S01]  /*0d10*/  STS.U16 [R11+UR17+0xb80], R54 ;  /* 0x000b80360b007988 */ /* 0x0009e20008000411 */
[----:B-1----:R-:W-:-:S03]  /*0d20*/  MOV R3, 0xff800000 ;  /* 0xff80000000037802 */ /* 0x002fc60000000f00 */
[----:B------:R1:W-:Y:S01]  /*0d30*/  STS.U16 [R11+UR17+0xf80], R6 ;  /* 0x000f80060b007988 */ /* 0x0003e20008000411 */
[----:B--2---:R-:W-:Y:S01]  /*0d40*/  IMAD.MOV.U32 R18, RZ, RZ, 0x3f800000 ;  /* 0x3f800000ff127424 */ /* 0x004fe200078e00ff */
[----:B------:R-:W-:Y:S02]  /*0d50*/  MOV R22, 0x3f800000 ;  /* 0x3f80000000167802 */ /* 0x000fe40000000f00 */
[----:B------:R-:W-:Y:S02]  /*0d60*/  CS2R R40, SRZ ;  /* 0x0000000000287805 */ /* 0x000fe4000001ff00 */
[----:B------:R-:W-:Y:S02]  /*0d70*/  CS2R R42, SRZ ;  /* 0x00000000002a7805 */ /* 0x000fe4000001ff00 */
[----:B------:R-:W-:Y:S02]  /*0d80*/  CS2R R44, SRZ ;  /* 0x00000000002c7805 */ /* 0x000fe4000001ff00 */
[----:B---3--:R-:W-:-:S02]  /*0d90*/  CS2R R46, SRZ ;  /* 0x00000000002e7805 */ /* 0x008fc4000001ff00 */
[----:B0-----:R-:W-:Y:S02]  /*0da0*/  CS2R R48, SRZ ;  /* 0x0000000000307805 */ /* 0x001fe4000001ff00 */
[----:B------:R-:W-:Y:S02]  /*0db0*/  CS2R R50, SRZ ;  /* 0x0000000000327805 */ /* 0x000fe4000001ff00 */
[----:B------:R-:W-:Y:S02]  /*0dc0*/  CS2R R52, SRZ ;  /* 0x0000000000347805 */ /* 0x000fe4000001ff00 */
[----:B----4-:R-:W-:Y:S02]  /*0dd0*/  CS2R R54, SRZ ;  /* 0x0000000000367805 */ /* 0x010fe4000001ff00 */
[----:B------:R-:W-:Y:S02]  /*0de0*/  CS2R R24, SRZ ;  /* 0x0000000000187805 */ /* 0x000fe4000001ff00 */
[----:B------:R-:W-:-:S02]  /*0df0*/  CS2R R26, SRZ ;  /* 0x00000000001a7805 */ /* 0x000fc4000001ff00 */
[----:B------:R-:W-:Y:S02]  /*0e00*/  CS2R R28, SRZ ;  /* 0x00000000001c7805 */ /* 0x000fe4000001ff00 */
[----:B------:R-:W-:Y:S02]  /*0e10*/  CS2R R30, SRZ ;  /* 0x00000000001e7805 */ /* 0x000fe4000001ff00 */
[----:B------:R-:W-:Y:S02]  /*0e20*/  CS2R R32, SRZ ;  /* 0x0000000000207805 */ /* 0x000fe4000001ff00 */
[----:B------:R-:W-:Y:S02]  /*0e30*/  CS2R R34, SRZ ;  /* 0x0000000000227805 */ /* 0x000fe4000001ff00 */
[----:B------:R-:W-:Y:S02]  /*0e40*/  CS2R R36, SRZ ;  /* 0x0000000000247805 */ /* 0x000fe4000001ff00 */
[----:B------:R-:W-:-:S02]  /*0e50*/  CS2R R38, SRZ ;  /* 0x0000000000267805 */ /* 0x000fc4000001ff00 */
[C---:B-1----:R-:W-:Y:S02]  /*0e60*/  LOP3.LUT R6, R2.reuse, 0xe0, RZ, 0xc0, !PT ;  /* 0x000000e002067812 */ /* 0x042fe400078ec0ff */
[----:B------:R-:W-:Y:S01]  /*0e70*/  LOP3.LUT R8, R2, 0xf, RZ, 0xc0, !PT ;  /* 0x0000000f02087812 */ /* 0x000fe200078ec0ff */
[----:B------:R-:W-:Y:S06]  /*0e80*/  @!P0 BRA `(.L_x_0) ;  /* 0x0000001800008947 */ /* 0x000fec0003800000 */
[----:B------:R-:W0:Y:S01]  /*0e90*/  LDC.64 R12, c[0x0][0x250] ;  /* 0x00009400ff0c7b82 */ /* 0x000e220000000a00 */
[--C-:B------:R-:W-:Y:S01]  /*0ea0*/  SHF.R.U32.HI R3, RZ, 0x5, R2.reuse ;  /* 0x00000005ff037819 */ /* 0x100fe20000011602 */
[----:B------:R-:W-:Y:S01]  /*0eb0*/  ULDC UR4, c[0x0][0x258] ;  /* 0x0000960000047ab9 */ /* 0x000fe20000000800 */
[----:B------:R-:W-:Y:S01]  /*0ec0*/  SHF.L.U32 R4, R4, 0x1, RZ ;  /* 0x0000000104047819 */ /* 0x000fe200000006ff */
[----:B------:R-:W-:Y:S01]  /*0ed0*/  ULDC.64 UR6, c[0x0][0x220] ;  /* 0x0000880000067ab9 */ /* 0x000fe20000000a00 */
[----:B------:R-:W-:Y:S01]  /*0ee0*/  R2UR UR22, R3 ;  /* 0x00000000031672ca */ /* 0x000fe200000e0000 */
[----:B------:R-:W-:Y:S01]  /*0ef0*/  UMOV UR14, 0xfffffffe ;  /* 0xfffffffe000e7882 */ /* 0x000fe20000000000 */
[----:B------:R-:W-:Y:S01]  /*0f00*/  SHF.R.U32.HI R20, RZ, 0x2, R2 ;  /* 0x00000002ff147819 */ /* 0x000fe20000011602 */
[----:B------:R-:W1:Y:S01]  /*0f10*/  LDC.64 R14, c[0x0][0x260] ;  /* 0x00009800ff0e7b82 */ /* 0x000e620000000a00 */
[----:B------:R-:W-:Y:S01]  /*0f20*/  SHF.R.U32.HI R21, RZ, 0x2, R9 ;  /* 0x00000002ff157819 */ /* 0x000fe20000011609 */
[----:B------:R-:W-:Y:S01]  /*0f30*/  UMOV UR15, 0x7fffffdf ;  /* 0x7fffffdf000f7882 */ /* 0x000fe20000000000 */
[----:B------:R-:W-:Y:S01]  /*0f40*/  LOP3.LUT R3, R2, 0x1f, RZ, 0xc0, !PT ;  /* 0x0000001f02037812 */ /* 0x000fe200078ec0ff */
[----:B------:R-:W-:Y:S01]  /*0f50*/  IMAD.MOV.U32 R81, RZ, RZ, -0x800000 ;  /* 0xff800000ff517424 */ /* 0x000fe200078e00ff */
[----:B------:R-:W-:Y:S01]  /*0f60*/  SHF.R.U32.HI R6, RZ, 0x1, R6 ;  /* 0x00000001ff067819 */ /* 0x000fe20000011606 */
[----:B------:R-:W-:Y:S01]  /*0f70*/  IMAD.MOV.U32 R73, RZ, RZ, RZ ;  /* 0x000000ffff497224 */ /* 0x000fe200078e00ff */
[----:B------:R-:W-:Y:S01]  /*0f80*/  SGXT.U32 R20, R20, 0x3 ;  /* 0x000000031414781a */ /* 0x000fe20000000000 */
[----:B------:R-:W2:Y:S01]  /*0f90*/  LDC R18, c[0x0][0x268] ;  /* 0x00009a00ff127b82 */ /* 0x000ea20000000800 */
[----:B------:R-:W-:Y:S01]  /*0fa0*/  LOP3.LUT R21, R4, R21, RZ, 0x3c, !PT ;  /* 0x0000001504157212 */ /* 0x000fe200078e3cff */
[----:B------:R-:W-:Y:S01]  /*0fb0*/  IMAD R4, R3, UR4, RZ ;  /* 0x0000000403047c24 */ /* 0x000fe2000f8e02ff */
[----:B------:R-:W-:Y:S01]  /*0fc0*/  LOP3.LUT R20, R5, R6, R20, 0xfe, !PT ;  /* 0x0000000605147212 */ /* 0x000fe200078efe14 */
[----:B------:R-:W-:Y:S01]  /*0fd0*/  ULDC.64 UR4, c[0x0][0x218] ;  /* 0x0000860000047ab9 */ /* 0x000fe20000000a00 */
[--C-:B------:R-:W-:Y:S01]  /*0fe0*/  SHF.R.U32.HI R16, RZ, 0x5, R2.reuse ;  /* 0x00000005ff107819 */ /* 0x100fe20000011602 */
[----:B------:R-:W-:Y:S01]  /*0ff0*/  IMAD.SHL.U32 R6, R4, 0x2, RZ ;  /* 0x0000000204067824 */ /* 0x000fe200078e00ff */
[----:B------:R-:W-:Y:S01]  /*1000*/  SHF.R.U32.HI R7, RZ, 0x4, R2 ;  /* 0x00000004ff077819 */ /* 0x000fe20000011602 */
[----:B0-----:R-:W-:Y:S01]  /*1010*/  IMAD R12, R12, UR16, RZ ;  /* 0x000000100c0c7c24 */ /* 0x001fe2000f8e02ff */
[----:B------:R-:W-:Y:S01]  /*1020*/  MOV R77, RZ ;  /* 0x000000ff004d7202 */ /* 0x000fe20000000f00 */
[----:B------:R-:W-:Y:S01]  /*1030*/  IMAD.MOV.U32 R22, RZ, RZ, 0x3f800000 ;  /* 0x3f800000ff167424 */ /* 0x000fe200078e00ff */
[----:B------:R-:W-:Y:S01]  /*1040*/  MOV R19, 0x3f800000 ;  /* 0x3f80000000137802 */ /* 0x000fe20000000f00 */
[C---:B------:R-:W-:Y:S01]  /*1050*/  IMAD.SHL.U32 R3, R12.reuse, 0x2, RZ ;  /* 0x000000020c037824 */ /* 0x040fe200078e00ff */
[----:B------:R-:W-:Y:S01]  /*1060*/  MOV R79, 0xff800000 ;  /* 0xff800000004f7802 */ /* 0x000fe20000000f00 */
[----:B------:R-:W-:Y:S01]  /*1070*/  IMAD.HI R12, R12, 0x2, RZ ;  /* 0x000000020c0c7827 */ /* 0x000fe200078e02ff */
[----:B------:R-:W-:-:S02]  /*1080*/  CS2R R40, SRZ ;  /* 0x0000000000287805 */ /* 0x000fc4000001ff00 */
[----:B------:R-:W-:Y:S02]  /*1090*/  CS2R R42, SRZ ;  /* 0x00000000002a7805 */ /* 0x000fe4000001ff00 */
[----:B------:R-:W-:Y:S01]  /*10a0*/  IADD3 R11, P0, P1, R6, UR4, R3 ;  /* 0x00000004060b7c10 */ /* 0x000fe2000f91e003 */
[----:B-1----:R-:W-:Y:S01]  /*10b0*/  IMAD R14, R14, UR16, RZ ;  /* 0x000000100e0e7c24 */ /* 0x002fe2000f8e02ff */
[----:B------:R-:W-:Y:S01]  /*10c0*/  SGXT.U32 R6, R16, 0x3 ;  /* 0x000000031006781a */ /* 0x000fe20000000000 */
[----:B------:R-:W-:Y:S01]  /*10d0*/  IMAD R8, R8, R15, RZ ;  /* 0x0000000f08087224 */ /* 0x000fe200078e02ff */
[----:B------:R-:W-:Y:S01]  /*10e0*/  SGXT.U32 R3, R7, 0x4 ;  /* 0x000000040703781a */ /* 0x000fe20000000000 */
[----:B------:R-:W-:Y:S01]  /*10f0*/  IMAD.SHL.U32 R5, R14, 0x2, RZ ;  /* 0x000000020e057824 */ /* 0x000fe200078e00ff */
[----:B------:R-:W-:Y:S01]  /*1100*/  CS2R R44, SRZ ;  /* 0x00000000002c7805 */ /* 0x000fe2000001ff00 */
[C---:B------:R-:W-:Y:S01]  /*1110*/  IMAD.HI R7, R8.reuse, 0x2, RZ ;  /* 0x0000000208077827 */ /* 0x040fe200078e02ff */
[----:B------:R-:W-:-:S02]  /*1120*/  SHF.L.U32 R10, R8, 0x1, RZ ;  /* 0x00000001080a7819 */ /* 0x000fc400000006ff */
[----:B------:R-:W-:Y:S02]  /*1130*/  CS2R R46, SRZ ;  /* 0x00000000002e7805 */ /* 0x000fe4000001ff00 */
[----:B------:R-:W-:Y:S01]  /*1140*/  CS2R R48, SRZ ;  /* 0x0000000000307805 */ /* 0x000fe2000001ff00 */
[----:B--2---:R-:W-:Y:S01]  /*1150*/  IMAD R16, R3, R18, RZ ;  /* 0x0000001203107224 */ /* 0x004fe200078e02ff */
[----:B------:R-:W-:Y:S01]  /*1160*/  IADD3 R9, P2, P3, R10, UR6, R5 ;  /* 0x000000060a097c10 */ /* 0x000fe2000fb5e005 */
[----:B------:R-:W-:Y:S01]  /*1170*/  IMAD.HI R5, R4, 0x2, RZ ;  /* 0x0000000204057827 */ /* 0x000fe200078e02ff */
[----:B------:R-:W-:Y:S02]  /*1180*/  CS2R R50, SRZ ;  /* 0x0000000000327805 */ /* 0x000fe4000001ff00 */
[----:B------:R-:W-:Y:S02]  /*1190*/  CS2R R52, SRZ ;  /* 0x0000000000347805 */ /* 0x000fe4000001ff00 */
[----:B------:R-:W-:Y:S01]  /*11a0*/  CS2R R54, SRZ ;  /* 0x0000000000367805 */ /* 0x000fe2000001ff00 */
[----:B------:R-:W-:Y:S01]  /*11b0*/  IMAD.HI R4, R14, 0x2, RZ ;  /* 0x000000020e047827 */ /* 0x000fe200078e02ff */
[----:B------:R-:W-:-:S02]  /*11c0*/  CS2R R24, SRZ ;  /* 0x0000000000187805 */ /* 0x000fc4000001ff00 */
[----:B------:R-:W-:Y:S02]  /*11d0*/  CS2R R26, SRZ ;  /* 0x00000000001a7805 */ /* 0x000fe4000001ff00 */
[----:B------:R-:W-:Y:S01]  /*11e0*/  CS2R R28, SRZ ;  /* 0x00000000001c7805 */ /* 0x000fe2000001ff00 */
[----:B------:R-:W-:Y:S01]  /*11f0*/  IMAD R14, R6, R13, RZ ;  /* 0x0000000d060e7224 */ /* 0x000fe200078e02ff */
[----:B------:R-:W-:Y:S01]  /*1200*/  IADD3.X R17, R7, UR7, R4, P2, P3 ;  /* 0x0000000707117c10 */ /* 0x000fe200097e6404 */
[----:B------:R-:W-:Y:S01]  /*1210*/  IMAD.MOV.U32 R80, RZ, RZ, -0x800000 ;  /* 0xff800000ff507424 */ /* 0x000fe200078e00ff */
[----:B------:R-:W-:Y:S01]  /*1220*/  SHF.R.S32.HI R6, RZ, 0x6, R2 ;  /* 0x00000006ff067819 */ /* 0x000fe20000011402 */
[----:B------:R-:W-:Y:S01]  /*1230*/  IMAD R3, R13, 0x8, R14 ;  /* 0x000000080d037824 */ /* 0x000fe200078e020e */
[----:B------:R-:W-:Y:S01]  /*1240*/  IADD3.X R7, R5, UR5, R12, P0, P1 ;  /* 0x0000000505077c10 */ /* 0x000fe200087e240c */
[----:B------:R-:W-:Y:S01]  /*1250*/  UIADD3 UR5, UR17, 0x4000, URZ ;  /* 0x0000400011057890 */ /* 0x000fe2000fffe03f */
[----:B------:R-:W-:Y:S01]  /*1260*/  LEA R5, R18, R16, 0x4 ;  /* 0x0000001012057211 */ /* 0x000fe200078e20ff */
[----:B------:R-:W-:Y:S01]  /*1270*/  IMAD.MOV.U32 R18, RZ, RZ, 0x3f800000 ;  /* 0x3f800000ff127424 */ /* 0x000fe200078e00ff */
[----:B------:R-:W-:Y:S01]  /*1280*/  LEA R8, P1, R3, R11, 0x1 ;  /* 0x0000000b03087211 */ /* 0x000fe200078208ff */
[----:B------:R-:W-:Y:S01]  /*1290*/  USHF.R.U32.HI UR5, URZ, 0x4, UR5 ;  /* 0x000000043f057899 */ /* 0x000fe20008011605 */
[----:B------:R-:W-:Y:S01]  /*12a0*/  SGXT R12, R6, 0x1 ;  /* 0x00000001060c781a */ /* 0x000fe20000000200 */
[----:B------:R-:W-:Y:S01]  /*12b0*/  IMAD.MOV.U32 R23, RZ, RZ, -0x800000 ;  /* 0xff800000ff177424 */ /* 0x000fe200078e00ff */
[-C--:B------:R-:W-:Y:S01]  /*12c0*/  LEA R6, P2, R16, R9.reuse, 0x1 ;  /* 0x0000000910067211 */ /* 0x080fe200078408ff */
[----:B------:R-:W-:Y:S01]  /*12d0*/  USGXT.U32 UR6, UR5, 0xe ;  /* 0x0000000e0506789a */ /* 0x000fe20008000000 */
[----:B------:R-:W-:-:S02]  /*12e0*/  LEA R4, P3, R5, R9, 0x1 ;  /* 0x0000000905047211 */ /* 0x000fc400078608ff */
[----:B------:R-:W-:Y:S02]  /*12f0*/  CS2R R30, SRZ ;  /* 0x00000000001e7805 */ /* 0x000fe4000001ff00 */
[----:B------:R-:W-:Y:S02]  /*1300*/  LEA R10, P0, R14, R11, 0x1 ;  /* 0x0000000b0e0a7211 */ /* 0x000fe400078008ff */
[----:B------:R-:W-:Y:S02]  /*1310*/  CS2R R32, SRZ ;  /* 0x0000000000207805 */ /* 0x000fe4000001ff00 */
[----:B------:R-:W-:Y:S02]  /*1320*/  LEA.HI.X.SX32 R9, R3, R7, 0x1, P1 ;  /* 0x0000000703097211 */ /* 0x000fe400008f0eff */
[----:B------:R-:W-:Y:S02]  /*1330*/  CS2R R34, SRZ ;  /* 0x0000000000227805 */ /* 0x000fe4000001ff00 */
[----:B------:R-:W-:-:S02]  /*1340*/  LOP3.LUT R3, R12, 0x90, RZ, 0xc0, !PT ;  /* 0x000000900c037812 */ /* 0x000fc400078ec0ff */
[----:B------:R-:W-:Y:S02]  /*1350*/  CS2R R36, SRZ ;  /* 0x0000000000247805 */ /* 0x000fe4000001ff00 */
[----:B------:R-:W-:Y:S01]  /*1360*/  LEA.HI.X.SX32 R11, R14, R7, 0x1, P0 ;  /* 0x000000070e0b7211 */ /* 0x000fe200000f0eff */
[----:B------:R-:W-:Y:S01]  /*1370*/  UMOV UR7, URZ ;  /* 0x0000003f00077c82 */ /* 0x000fe20008000000 */
[-C--:B------:R-:W-:Y:S02]  /*1380*/  LEA.HI.X.SX32 R7, R16, R17.reuse, 0x1, P2 ;  /* 0x0000001110077211 */ /* 0x080fe400010f0eff */
[----:B------:R-:W-:Y:S02]  /*1390*/  CS2R R38, SRZ ;  /* 0x0000000000267805 */ /* 0x000fe4000001ff00 */
[----:B------:R-:W-:Y:S01]  /*13a0*/  LEA.HI.X.SX32 R5, R5, R17, 0x1, P3 ;  /* 0x0000001105057211 */ /* 0x000fe200018f0eff */
[----:B------:R-:W-:Y:S01]  /*13b0*/  IMAD.MOV.U32 R17, RZ, RZ, 0x3f800000 ;  /* 0x3f800000ff117424 */ /* 0x000fe200078e00ff */
[----:B------:R-:W-:Y:S01]  /*13c0*/  LOP3.LUT R78, R3, 0x17e, R76, 0x78, !PT ;  /* 0x0000017e034e7812 */ /* 0x000fe200078e784c */
[----:B------:R-:W-:Y:S01]  /*13d0*/  UIADD3.64 UR14, UR6, -UR14, URZ ;  /* 0x8000000e060e7297 */ /* 0x000fe2000fffe03f */
[----:B------:R-:W-:Y:S01]  /*13e0*/  LOP3.LUT R76, R76, 0x6, RZ, 0xc0, !PT ;  /* 0x000000064c4c7812 */ /* 0x000fe200078ec0ff */
[----:B------:R-:W-:Y:S01]  /*13f0*/  UMOV UR4, URZ ;  /* 0x0000003f00047c82 */ /* 0x000fe20008000000 */
[C---:B------:R-:W-:Y:S01]  /*1400*/  LOP3.LUT R75, R20.reuse, 0x88, RZ, 0xfc, !PT ;  /* 0x00000088144b7812 */ /* 0x040fe200078efcff */
[----:B------:R-:W-:Y:S01]  /*1410*/  UMOV UR5, URZ ;  /* 0x0000003f00057c82 */ /* 0x000fe20008000000 */
[C---:B------:R-:W-:Y:S01]  /*1420*/  LOP3.LUT R74, R20.reuse, 0x80, RZ, 0xfc, !PT ;  /* 0x00000080144a7812 */ /* 0x040fe200078efcff */
[----:B------:R-:W-:Y:S01]  /*1430*/  ULDC UR7, c[0x0][0x238] ;  /* 0x00008e0000077ab9 */ /* 0x000fe20000000800 */
[----:B------:R-:W-:Y:S01]  /*1440*/  LOP3.LUT R72, R20, 0x8, RZ, 0xfc, !PT ;  /* 0x0000000814487812 */ /* 0x000fe200078efcff */
[----:B------:R-:W-:Y:S01]  /*1450*/  UMOV UR10, UR6 ;  /* 0x00000006000a7c82 */ /* 0x000fe20008000000 */
[----:B------:R-:W-:Y:S01]  /*1460*/  UMOV UR11, 0x80000020 ;  /* 0x80000020000b7882 */ /* 0x000fe20000000000 */
[----:B------:R-:W-:Y:S01]  /*1470*/  UMOV UR18, UR6 ;  /* 0x0000000600127c82 */ /* 0x000fe20008000000 */
[----:B------:R-:W-:-:S05]  /*1480*/  UMOV UR19, 0xc0000010 ;  /* 0xc000001000137882 */ /* 0x000fca0000000000 */
.L_x_1:
[----:B------:R-:W-:-:S04]  /*1490*/  IMAD.WIDE R56, R77, 0x2, R10 ;  /* 0x000000024d387825 */ /* 0x000fc800078e020a */
[----:B------:R-:W-:Y:S01]  /*14a0*/  IMAD.WIDE R58, R77, 0x2, R8 ;  /* 0x000000024d3a7825 */ /* 0x000fe200078e0208 */
[----:B------:R-:W2:Y:S04]  /*14b0*/  LDG.E.U16 R12, desc[UR20][R56.64] ;  /* 0x00000014380c7981 */ /* 0x000ea8000c1e1500 */
[----:B------:R-:W3:Y:S01]  /*14c0*/  LDG.E.U16 R14, desc[UR20][R58.64] ;  /* 0x000000143a0e7981 */ /* 0x000ee2000c1e1500 */
[----:B------:R-:W-:Y:S01]  /*14d0*/  USHF.L.U32 UR6, UR22, 0x6, URZ ;  /* 0x0000000616067899 */ /* 0x000fe2000800063f */
[----:B------:R-:W-:Y:S01]  /*14e0*/  IMAD.WIDE R84, R73, 0x2, R6 ;  /* 0x0000000249547825 */ /* 0x000fe200078e0206 */
[----:B------:R-:W-:Y:S01]  /*14f0*/  UMOV UR9, 0x40000040 ;  /* 0x4000004000097882 */ /* 0x000fe20000000000 */
[----:B------:R-:W-:Y:S01]  /*1500*/  BAR.SYNC.DEFER_BLOCKING 0x0 ;  /* 0x0000000000007b1d */ /* 0x000fe20000010000 */
[----:B------:R-:W-:-:S04]  /*1510*/  ULOP3.LUT UR6, UR6, 0x100, URZ, 0xc0, !UPT ;  /* 0x0000010006067892 */ /* 0x000fc8000f8ec03f */
[----:B------:R-:W-:-:S04]  /*1520*/  ULEA.HI UR6, UR17, UR6, URZ, 0x1c ;  /* 0x0000000611067291 */ /* 0x000fc8000f8fe03f */
[----:B------:R-:W-:Y:S01]  /*1530*/  ULOP3.LUT UR8, UR6, 0x3fff, URZ, 0xc0, !UPT ;  /* 0x00003fff06087892 */ /* 0x000fe2000f8ec03f */
[----:B------:R-:W-:Y:S02]  /*1540*/  IMAD.WIDE R86, R73, 0x2, R4 ;  /* 0x0000000249567825 */ /* 0x000fe400078e0204 */
[----:B------:R-:W-:Y:S01]  /*1550*/  UMOV UR6, URZ ;  /* 0x0000003f00067c82 */ /* 0x000fe20008000000 */
[----:B------:R-:W-:-:S04]  /*1560*/  UIADD3 UR12, UP0, UR8, 0x80, URZ ;  /* 0x00000080080c7890 */ /* 0x000fc8000ff1e03f */
[----:B------:R-:W-:Y:S01]  /*1570*/  UIADD3.X UR13, UR6, 0x40000040, URZ, UP0, !UPT ;  /* 0x40000040060d7890 */ /* 0x000fe200087fe43f */
[----:B------:R-:W-:-:S04]  /*1580*/  IADD3 R91, P1, R76, UR4, RZ ;  /* 0x000000044c5b7c10 */ /* 0x000fc8000ff3e0ff */
[C---:B------:R-:W-:Y:S01]  /*1590*/  ISETP.GT.U32.AND P3, PT, R91.reuse, R20, PT ;  /* 0x000000145b00720c */ /* 0x040fe20003f64070 */
[----:B------:R-:W-:Y:S01]  /*15a0*/  IMAD.X R90, RZ, RZ, UR5, P1 ;  /* 0x00000005ff5a7e24 */ /* 0x000fe200088e06ff */
[----:B------:R-:W-:-:S04]  /*15b0*/  IADD3 R89, P5, R91, 0x8, RZ ;  /* 0x000000085b597810 */ /* 0x000fc80007fbe0ff */
[C---:B------:R-:W-:Y:S02]  /*15c0*/  ISETP.GT.U32.AND.EX P3, PT, R90.reuse, RZ, PT, P3 ;  /* 0x000000ff5a00720c */ /* 0x040fe40003f64130 */
[----:B------:R-:W-:Y:S02]  /*15d0*/  ISETP.GE.U32.AND P0, PT, R91, R20, PT ;  /* 0x000000145b00720c */ /* 0x000fe40003f06070 */
[----:B------:R-:W-:Y:S02]  /*15e0*/  IADD3.X R88, RZ, R90, RZ, P5, !PT ;  /* 0x0000005aff587210 */ /* 0x000fe40002ffe4ff */
[----:B------:R-:W-:Y:S02]  /*15f0*/  ISETP.GT.U32.AND P5, PT, R89, R20, PT ;  /* 0x000000145900720c */ /* 0x000fe40003fa4070 */
[----:B------:R-:W-:Y:S02]  /*1600*/  ISETP.GE.U32.AND.EX P0, PT, R90, RZ, PT, P0 ;  /* 0x000000ff5a00720c */ /* 0x000fe40003f06100 */
[----:B------:R-:W-:-:S02]  /*1610*/  ISETP.GT.U32.AND.EX P5, PT, R88, RZ, PT, P5 ;  /* 0x000000ff5800720c */ /* 0x000fc40003fa4150 */
[CC--:B------:R-:W-:Y:S02]  /*1620*/  ISETP.GE.U32.AND P1, PT, R91.reuse, R72.reuse, PT ;  /* 0x000000485b00720c */ /* 0x0c0fe40003f26070 */
[----:B------:R-:W-:Y:S01]  /*1630*/  ISETP.GT.U32.AND P2, PT, R91, R72, PT ;  /* 0x000000485b00720c */ /* 0x000fe20003f44070 */
[----:B--2---:R0:W-:Y:S04]  /*1640*/  STS.U16 [R21+UR17+0x4000], R12 ;  /* 0x0040000c15007988 */ /* 0x0041e80008000411 */
[----:B---3--:R1:W-:Y:S01]  /*1650*/  STS.U16 [R21+UR17+0x4200], R14 ;  /* 0x0042000e15007988 */ /* 0x0083e20008000411 */
[----:B------:R2:W-:Y:S06]  /*1660*/  MEMBAR.ALL.CTA ;  /* 0x0000000000007992 */ /* 0x0005ec0000008000 */
[----:B--2---:R-:W2:Y:S02]  /*1670*/  FENCE.VIEW.ASYNC.S ;  /* 0x00000000000073c6 */ /* 0x004ea40000000000 */
[----:B--2---:R-:W-:Y:S06]  /*1680*/  BAR.SYNC.DEFER_BLOCKING 0x0 ;  /* 0x0000000000007b1d */ /* 0x004fec0000010000 */
[----:B------:R-:W-:Y:S01]  /*1690*/  WARPGROUP.ARRIVE ;  /* 0x00000000000079c5 */ /* 0x000fe20000000000 */
[----:B------:R2:W3:Y:S04]  /*16a0*/  LDG.E.U16 R83, desc[UR20][R84.64] ;  /* 0x0000001454537981 */ /* 0x0004e8000c1e1500 */
[----:B------:R4:W5:Y:S01]  /*16b0*/  LDG.E.U16 R3, desc[UR20][R86.64] ;  /* 0x0000001456037981 */ /* 0x000962000c1e1500 */
[----:B------:R-:W-:Y:S01]  /*16c0*/  HGMMA.64x16x16.F32.BF16 R64, gdesc[UR8].tnspA, RZ, !UPT ;  /* 0x20200000084079f0 */ /* 0x000fe2000c7018ff */
[----:B------:R-:W-:-:S03]  /*16d0*/  UIADD3.64 UR8, UR12, 0x180, URZ ;  /* 0x000001800c087897 */ /* 0x000fc6000fffe03f */
[----:B------:R-:W-:Y:S06]  /*16e0*/  HGMMA.64x16x16.F32.BF16 R64, gdesc[UR12].tnspA, R64 ;  /* 0x202000000c4079f0 */ /* 0x000fec0008701840 */
[----:B------:R-:W-:Y:S01]  /*16f0*/  HGMMA.64x16x16.F32.BF16 R56, gdesc[UR8].tnspA, RZ, !UPT ;  /* 0x20200000083879f0 */ /* 0x000fe2000c7018ff */
[----:B------:R-:W-:-:S09]  /*1700*/  UIADD3.64 UR12, UR12, 0x200, URZ ;  /* 0x000002000c0c7897 */ /* 0x000fd2000fffe03f */
[----:B------:R-:W-:Y:S01]  /*1710*/  HGMMA.64x16x16.F32.BF16 R56, gdesc[UR12].tnspA, R56, gsb0 ;  /* 0x202000000c3879f0 */ /* 0x000fe20008001838 */
[C---:B------:R-:W-:Y:S02]  /*1720*/  ISETP.GE.U32.AND.EX P1, PT, R90.reuse, RZ, PT, P1 ;  /* 0x000000ff5a00720c */ /* 0x040fe40003f26110 */
[----:B------:R-:W-:Y:S01]  /*1730*/  ISETP.GT.U32.AND.EX P2, PT, R90, RZ, PT, P2 ;  /* 0x000000ff5a00720c */ /* 0x000fe20003f44120 */
[----:B------:R-:W-:Y:S02]  /*1740*/  WARPGROUP.DEPBAR.LE gsb0, 0x0 ;  /* 0x00008000000079c5 */ /* 0x000fe40000010000 */
[----:B------:R-:W-:Y:S01]  /*1750*/  FMUL R64, R64, UR7 ;  /* 0x0000000740407c20 */ /* 0x000fe20008400000 */
[----:B0-----:R-:W-:Y:S01]  /*1760*/  FMUL R12, R70, UR7 ;  /* 0x00000007460c7c20 */ /* 0x001fe20008400000 */
[----:B-1----:R-:W-:Y:S01]  /*1770*/  FMUL R14, R68, UR7 ;  /* 0x00000007440e7c20 */ /* 0x002fe20008400000 */
[----:B------:R-:W-:Y:S01]  /*1780*/  FMUL R68, R65, UR7 ;  /* 0x0000000741447c20 */ /* 0x000fe20008400000 */
[----:B------:R-:W-:Y:S01]  /*1790*/  ISETP.GT.U32.AND P4, PT, R91, R74, PT ;  /* 0x0000004a5b00720c */ /* 0x000fe20003f84070 */
[----:B------:R-:W-:Y:S01]  /*17a0*/  BAR.SYNC.DEFER_BLOCKING 0x0 ;  /* 0x0000000000007b1d */ /* 0x000fe20000010000 */
[----:B------:R-:W-:-:S02]  /*17b0*/  FSEL R70, R64, -INF , !P3 ;  /* 0xff80000040467808 */ /* 0x000fc40005800000 */
[----:B------:R-:W-:Y:S02]  /*17c0*/  FSEL R12, R12, -INF , !P3 ;  /* 0xff8000000c0c7808 */ /* 0x000fe40005800000 */
[----:B--2---:R-:W-:Y:S02]  /*17d0*/  IADD3 R85, P3, R91, 0x9, RZ ;  /* 0x000000095b557810 */ /* 0x004fe40007f7e0ff */
[----:B------:R-:W-:-:S03]  /*17e0*/  FSEL R68, R68, -INF , !P0 ;  /* 0xff80000044447808 */ /* 0x000fc60004000000 */
[----:B----4-:R-:W-:Y:S01]  /*17f0*/  IMAD.X R87, RZ, RZ, R90, P3 ;  /* 0x000000ffff577224 */ /* 0x010fe200018e065a */
[----:B------:R-:W-:Y:S01]  /*1800*/  ISETP.GT.U32.AND P3, PT, R85, R20, PT ;  /* 0x000000145500720c */ /* 0x000fe20003f64070 */
[----:B------:R-:W-:Y:S01]  /*1810*/  FMUL R64, R69, UR7 ;  /* 0x0000000745407c20 */ /* 0x000fe20008400000 */
[----:B------:R-:W-:Y:S02]  /*1820*/  FSEL R14, R14, -INF , !P5 ;  /* 0xff8000000e0e7808 */ /* 0x000fe40006800000 */
[----:B------:R-:W-:Y:S02]  /*1830*/  ISETP.GT.U32.AND.EX P3, PT, R87, RZ, PT, P3 ;  /* 0x000000ff5700720c */ /* 0x000fe40003f64130 */
[----:B------:R-:W-:Y:S02]  /*1840*/  FMNMX R65, R70, R68, !PT ;  /* 0x0000004446417209 */ /* 0x000fe40007800000 */
[----:B------:R-:W-:Y:S02]  /*1850*/  FSEL R64, R64, -INF , !P3 ;  /* 0xff80000040407808 */ /* 0x000fe40005800000 */
[----:B------:R-:W-:-:S04]  /*1860*/  FMNMX R65, R14, R65, !PT ;  /* 0x000000410e417209 */ /* 0x000fc80007800000 */
[----:B------:R-:W-:-:S05]  /*1870*/  FMNMX R69, R64, R65, !PT ;  /* 0x0000004140457209 */ /* 0x000fca0007800000 */
[----:B------:R-:W0:Y:S01]  /*1880*/  SHFL.BFLY PT, R84, R69, 0x2, 0x1f ;  /* 0x0c401f0045547f89 */ /* 0x000e2200000e0000 */
[----:B------:R-:W-:Y:S01]  /*1890*/  FMUL R65, R67, UR7 ;  /* 0x0000000743417c20 */ /* 0x000fe20008400000 */
[----:B------:R-:W-:-:S04]  /*18a0*/  FMUL R16, R66, UR7 ;  /* 0x0000000742107c20 */ /* 0x000fc80008400000 */
[----:B------:R-:W-:Y:S02]  /*18b0*/  FSEL R65, R65, -INF , !P1 ;  /* 0xff80000041417808 */ /* 0x000fe40004800000 */
[----:B------:R-:W-:Y:S02]  /*18c0*/  FSEL R16, R16, -INF , !P2 ;  /* 0xff80000010107808 */ /* 0x000fe40005000000 */
[----:B------:R-:W-:Y:S01]  /*18d0*/  ISETP.GT.U32.AND P1, PT, R85, R72, PT ;  /* 0x000000485500720c */ /* 0x000fe20003f24070 */
[----:B------:R-:W-:Y:S01]  /*18e0*/  FMUL R66, R71, UR7 ;  /* 0x0000000747427c20 */ /* 0x000fe20008400000 */
[----:B------:R-:W-:Y:S02]  /*18f0*/  FMNMX R67, R16, R65, !PT ;  /* 0x0000004110437209 */ /* 0x000fe40007800000 */
[----:B------:R-:W-:Y:S02]  /*1900*/  ISETP.GT.U32.AND.EX P1, PT, R87, RZ, PT, P1 ;  /* 0x000000ff5700720c */ /* 0x000fe40003f24110 */
[----:B------:R-:W-:-:S02]  /*1910*/  FMNMX R67, R12, R67, !PT ;  /* 0x000000430c437209 */ /* 0x000fc40007800000 */
[----:B------:R-:W-:Y:S02]  /*1920*/  FSEL R66, R66, -INF , !P1 ;  /* 0xff80000042427808 */ /* 0x000fe40004800000 */
[----:B------:R-:W-:Y:S02]  /*1930*/  ISETP.GT.U32.AND P2, PT, R89, R74, PT ;  /* 0x0000004a5900720c */ /* 0x000fe40003f44070 */
[----:B0-----:R-:W-:Y:S02]  /*1940*/  FMNMX R71, R69, R84, !PT ;  /* 0x0000005445477209 */ /* 0x001fe40007800000 */
[----:B------:R-:W-:Y:S02]  /*1950*/  ISETP.GT.U32.AND P3, PT, R89, R75, PT ;  /* 0x0000004b5900720c */ /* 0x000fe40003f64070 */
[----:B------:R-:W-:Y:S01]  /*1960*/  FMNMX R67, R66, R67, !PT ;  /* 0x0000004342437209 */ /* 0x000fe20007800000 */
[----:B------:R-:W0:Y:S01]  /*1970*/  SHFL.BFLY PT, R86, R71, 0x1, 0x1f ;  /* 0x0c201f0047567f89 */ /* 0x000e2200000e0000 */
[----:B------:R-:W-:-:S02]  /*1980*/  ISETP.GT.U32.AND.EX P2, PT, R88, RZ, PT, P2 ;  /* 0x000000ff5800720c */ /* 0x000fc40003f44120 */
[----:B------:R-:W-:Y:S02]  /*1990*/  ISETP.GT.U32.AND.EX P3, PT, R88, RZ, PT, P3 ;  /* 0x000000ff5800720c */ /* 0x000fe40003f64130 */
[----:B------:R-:W1:Y:S01]  /*19a0*/  SHFL.BFLY PT, R88, R67, 0x2, 0x1f ;  /* 0x0c401f0043587f89 */ /* 0x000e6200000e0000 */
[----:B------:R-:W-:Y:S01]  /*19b0*/  ISETP.GE.U32.AND P6, PT, R91, R74, PT ;  /* 0x0000004a5b00720c */ /* 0x000fe20003fc6070 */
[----:B------:R-:W-:Y:S01]  /*19c0*/  FMUL R56, R56, UR7 ;  /* 0x0000000738387c20 */ /* 0x000fe20008400000 */
[----:B------:R-:W-:Y:S01]  /*19d0*/  FMUL R57, R57, UR7 ;  /* 0x0000000739397c20 */ /* 0x000fe20008400000 */
[C---:B------:R-:W-:Y:S02]  /*19e0*/  ISETP.GT.U32.AND.EX P4, PT, R90.reuse, RZ, PT, P4 ;  /* 0x000000ff5a00720c */ /* 0x040fe40003f84140 */
[----:B------:R-:W-:Y:S02]  /*19f0*/  ISETP.GE.U32.AND.EX P6, PT, R90, RZ, PT, P6 ;  /* 0x000000ff5a00720c */ /* 0x000fe40003fc6160 */
[----:B------:R-:W-:-:S02]  /*1a00*/  ISETP.GT.U32.AND P5, PT, R91, R75, PT ;  /* 0x0000004b5b00720c */ /* 0x000fc40003fa4070 */
[----:B------:R-:W-:Y:S01]  /*1a10*/  ISETP.GE.U32.AND P0, PT, R91, R75, PT ;  /* 0x0000004b5b00720c */ /* 0x000fe20003f06070 */
[----:B------:R-:W-:Y:S01]  /*1a20*/  FMUL R60, R60, UR7 ;  /* 0x000000073c3c7c20 */ /* 0x000fe20008400000 */
[----:B------:R-:W-:Y:S01]  /*1a30*/  FSEL R56, R56, -INF , !P4 ;  /* 0xff80000038387808 */ /* 0x000fe20006000000 */
[----:B------:R-:W-:Y:S01]  /*1a40*/  FMUL R58, R58, UR7 ;  /* 0x000000073a3a7c20 */ /* 0x000fe20008400000 */
[----:B------:R-:W-:Y:S01]  /*1a50*/  FSEL R57, R57, -INF , !P6 ;  /* 0xff80000039397808 */ /* 0x000fe20007000000 */
[----:B------:R-:W-:Y:S01]  /*1a60*/  FMUL R59, R59, UR7 ;  /* 0x000000073b3b7c20 */ /* 0x000fe20008400000 */
[C---:B------:R-:W-:Y:S02]  /*1a70*/  ISETP.GT.U32.AND.EX P5, PT, R90.reuse, RZ, PT, P5 ;  /* 0x000000ff5a00720c */ /* 0x040fe40003fa4150 */
[----:B0-----:R-:W-:Y:S02]  /*1a80*/  FMNMX R86, R71, R86, !PT ;  /* 0x0000005647567209 */ /* 0x001fe40007800000 */
[----:B------:R-:W-:Y:S01]  /*1a90*/  ISETP.GE.U32.AND.EX P0, PT, R90, RZ, PT, P0 ;  /* 0x000000ff5a00720c */ /* 0x000fe20003f06100 */
[----:B------:R-:W-:Y:S01]  /*1aa0*/  FMUL R62, R62, UR7 ;  /* 0x000000073e3e7c20 */ /* 0x000fe20008400000 */
[----:B------:R-:W-:-:S02]  /*1ab0*/  ISETP.GT.U32.AND P4, PT, R85, R74, PT ;  /* 0x0000004a5500720c */ /* 0x000fc40003f84070 */
[----:B-1----:R-:W-:Y:S02]  /*1ac0*/  FMNMX R88, R67, R88, !PT ;  /* 0x0000005843587209 */ /* 0x002fe40007800000 */
[----:B------:R-:W-:Y:S02]  /*1ad0*/  FMNMX R67, R86, R81, !PT ;  /* 0x0000005156437209 */ /* 0x000fe40007800000 */
[----:B------:R-:W-:Y:S02]  /*1ae0*/  FSEL R60, R60, -INF , !P2 ;  /* 0xff8000003c3c7808 */ /* 0x000fe40005000000 */
[----:B------:R-:W-:Y:S01]  /*1af0*/  FMNMX R69, R56, R57, !PT ;  /* 0x0000003938457209 */ /* 0x000fe20007800000 */
[----:B------:R-:W-:Y:S01]  /*1b00*/  FMUL R61, R61, UR7 ;  /* 0x000000073d3d7c20 */ /* 0x000fe20008400000 */
[----:B------:R-:W-:Y:S02]  /*1b10*/  ISETP.GT.U32.AND P1, PT, R85, R75, PT ;  /* 0x0000004b5500720c */ /* 0x000fe40003f24070 */
[----:B------:R-:W-:-:S02]  /*1b20*/  FSEL R58, R58, -INF , !P5 ;  /* 0xff8000003a3a7808 */ /* 0x000fc40006800000 */
[----:B------:R-:W-:Y:S01]  /*1b30*/  FSEL R59, R59, -INF , !P0 ;  /* 0xff8000003b3b7808 */ /* 0x000fe20004000000 */
[----:B------:R-:W-:Y:S01]  /*1b40*/  FMUL R63, R63, UR7 ;  /* 0x000000073f3f7c20 */ /* 0x000fe20008400000 */
[C---:B------:R-:W-:Y:S01]  /*1b50*/  ISETP.GT.U32.AND.EX P4, PT, R87.reuse, RZ, PT, P4 ;  /* 0x000000ff5700720c */ /* 0x040fe20003f84140 */
[----:B------:R-:W-:Y:S01]  /*1b60*/  FADD R70, R70, -R67 ;  /* 0x8000004346467221 */ /* 0x000fe20000000000 */
[----:B------:R-:W-:Y:S02]  /*1b70*/  FMNMX R84, R60, R69, !PT ;  /* 0x000000453c547209 */ /* 0x000fe40007800000 */
[----:B------:R-:W-:Y:S02]  /*1b80*/  ISETP.GT.U32.AND.EX P1, PT, R87, RZ, PT, P1 ;  /* 0x000000ff5700720c */ /* 0x000fe40003f24110 */
[----:B------:R-:W-:Y:S02]  /*1b90*/  FSEL R62, R62, -INF , !P3 ;  /* 0xff8000003e3e7808 */ /* 0x000fe40005800000 */
[----:B------:R-:W-:Y:S01]  /*1ba0*/  FMNMX R69, R58, R59, !PT ;  /* 0x0000003b3a457209 */ /* 0x000fe20007800000 */
[----:B------:R-:W-:Y:S01]  /*1bb0*/  FMUL R86, R70, 1.4426950216293334961 ;  /* 0x3fb8aa3b46567820 */ /* 0x000fe20000400000 */
[----:B------:R-:W-:-:S02]  /*1bc0*/  FSEL R61, R61, -INF , !P4 ;  /* 0xff8000003d3d7808 */ /* 0x000fc40006000000 */
[----:B------:R-:W-:Y:S02]  /*1bd0*/  FSEL R63, R63, -INF , !P1 ;  /* 0xff8000003f3f7808 */ /* 0x000fe40004800000 */
[----:B------:R-:W-:Y:S02]  /*1be0*/  FMNMX R70, R62, R69, !PT ;  /* 0x000000453e467209 */ /* 0x000fe40007800000 */
[----:B------:R-:W-:Y:S02]  /*1bf0*/  FMNMX R84, R61, R84, !PT ;  /* 0x000000543d547209 */ /* 0x000fe40007800000 */
[----:B------:R-:W-:-:S03]  /*1c00*/  FMNMX R70, R63, R70, !PT ;  /* 0x000000463f467209 */ /* 0x000fc60007800000 */
[----:B------:R-:W0:Y:S04]  /*1c10*/  SHFL.BFLY PT, R71, R84, 0x2, 0x1f ;  /* 0x0c401f0054477f89 */ /* 0x000e2800000e0000 */
[----:B------:R-:W1:Y:S04]  /*1c20*/  SHFL.BFLY PT, R89, R70, 0x2, 0x1f ;  /* 0x0c401f0046597f89 */ /* 0x000e6800000e0000 */
[----:B------:R-:W2:Y:S01]  /*1c30*/  SHFL.BFLY PT, R85, R88, 0x1, 0x1f ;  /* 0x0c201f0058557f89 */ /* 0x000ea200000e0000 */
[--C-:B------:R-:W-:Y:S01]  /*1c40*/  FADD R69, R68, -R67.reuse ;  /* 0x8000004344457221 */ /* 0x100fe20000000000 */
[----:B------:R-:W-:Y:S01]  /*1c50*/  FADD R64, R64, -R67 ;  /* 0x8000004340407221 */ /* 0x000fe20000000000 */
[----:B0-----:R-:W-:-:S02]  /*1c60*/  FMNMX R84, R84, R71, !PT ;  /* 0x0000004754547209 */ /* 0x001fc40007800000 */
[----:B-1----:R-:W-:-:S03]  /*1c70*/  FMNMX R89, R70, R89, !PT ;  /* 0x0000005946597209 */ /* 0x002fc60007800000 */
[----:B------:R-:W0:Y:S04]  /*1c80*/  SHFL.BFLY PT, R87, R84, 0x1, 0x1f ;  /* 0x0c201f0054577f89 */ /* 0x000e2800000e0000 */
[----:B------:R-:W1:Y:S01]  /*1c90*/  SHFL.BFLY PT, R70, R89, 0x1, 0x1f ;  /* 0x0c201f0059467f89 */ /* 0x000e6200000e0000 */
[----:B------:R-:W-:Y:S01]  /*1ca0*/  FMUL R90, R69, 1.4426950216293334961 ;  /* 0x3fb8aa3b455a7820 */ /* 0x000fe20000400000 */
[----:B--2---:R-:W-:Y:S01]  /*1cb0*/  FMNMX R69, R88, R85, !PT ;  /* 0x0000005558457209 */ /* 0x004fe20007800000 */
[----:B------:R2:W-:Y:S03]  /*1cc0*/  MUFU.EX2 R68, R86 ;  /* 0x0000005600447308 */ /* 0x0005e60000000800 */
[----:B------:R-:W-:Y:S01]  /*1cd0*/  FMNMX R69, R69, R80, !PT ;  /* 0x0000005045457209 */ /* 0x000fe20007800000 */
[----:B--2---:R-:W-:Y:S01]  /*1ce0*/  FMUL R86, R64, 1.4426950216293334961 ;  /* 0x3fb8aa3b40567820 */ /* 0x004fe20000400000 */
[----:B------:R-:W-:-:S03]  /*1cf0*/  FADD R64, -R67, R81 ;  /* 0x0000005143407221 */ /* 0x000fc60000000100 */
[--C-:B------:R-:W-:Y:S01]  /*1d00*/  FADD R66, R66, -R69.reuse ;  /* 0x8000004542427221 */ /* 0x100fe20000000000 */
[----:B------:R-:W-:Y:S01]  /*1d10*/  FMUL R88, R64, 1.4426950216293334961 ;  /* 0x3fb8aa3b40587820 */ /* 0x000fe20000400000 */
[----:B------:R-:W-:Y:S01]  /*1d20*/  FADD R64, R16, -R69 ;  /* 0x8000004510407221 */ /* 0x000fe20000000000 */
[----:B------:R-:W-:Y:S01]  /*1d30*/  FADD R14, R14, -R67 ;  /* 0x800000430e0e7221 */ /* 0x000fe20000000000 */
[--C-:B------:R-:W-:Y:S01]  /*1d40*/  FADD R65, R65, -R69.reuse ;  /* 0x8000004541417221 */ /* 0x100fe20000000000 */
[----:B------:R-:W-:Y:S01]  /*1d50*/  FADD R12, R12, -R69 ;  /* 0x800000450c0c7221 */ /* 0x000fe20000000000 */
[----:B------:R-:W-:Y:S01]  /*1d60*/  FMUL R85, R64, 1.4426950216293334961 ;  /* 0x3fb8aa3b40557820 */ /* 0x000fe20000400000 */
[----:B0-----:R-:W-:Y:S01]  /*1d70*/  FMNMX R64, R84, R87, !PT ;  /* 0x0000005754407209 */ /* 0x001fe20007800000 */
[----:B------:R-:W-:Y:S01]  /*1d80*/  FMUL R84, R66, 1.4426950216293334961 ;  /* 0x3fb8aa3b42547820 */ /* 0x000fe20000400000 */
[----:B------:R-:W-:Y:S01]  /*1d90*/  FMUL R14, R14, 1.4426950216293334961 ;  /* 0x3fb8aa3b0e0e7820 */ /* 0x000fe20000400000 */
[----:B------:R-:W-:Y:S01]  /*1da0*/  FMUL R65, R65, 1.4426950216293334961 ;  /* 0x3fb8aa3b41417820 */ /* 0x000fe20000400000 */
[----:B-1----:R-:W-:Y:S01]  /*1db0*/  FMNMX R66, R89, R70, !PT ;  /* 0x0000004659427209 */ /* 0x002fe20007800000 */
[----:B------:R-:W0:Y:S01]  /*1dc0*/  MUFU.EX2 R71, R90 ;  /* 0x0000005a00477308 */ /* 0x000e220000000800 */
[----:B------:R-:W-:-:S02]  /*1dd0*/  FMUL R12, R12, 1.4426950216293334961 ;  /* 0x3fb8aa3b0c0c7820 */ /* 0x000fc40000400000 */
[----:B------:R-:W-:Y:S02]  /*1de0*/  FMNMX R66, R66, R23, !PT ;  /* 0x0000001742427209 */ /* 0x000fe40007800000 */
[----:B------:R-:W-:-:S03]  /*1df0*/  FMNMX R64, R64, R79, !PT ;  /* 0x0000004f40407209 */ /* 0x000fc60007800000 */
[----:B------:R-:W-:Y:S01]  /*1e00*/  MUFU.EX2 R81, R86 ;  /* 0x0000005600517308 */ /* 0x000fe20000000800 */
[----:B---3--:R-:W-:Y:S01]  /*1e10*/  STS.U16 [R78+UR17+0x4000], R83 ;  /* 0x004000534e007988 */ /* 0x008fe20008000411 */
[----:B------:R-:W-:-:S06]  /*1e20*/  FADD R58, R58, -R66 ;  /* 0x800000423a3a7221 */ /* 0x000fcc0000000000 */
[----:B------:R-:W-:Y:S01]  /*1e30*/  MUFU.EX2 R85, R85 ;  /* 0x0000005500557308 */ /* 0x000fe20000000800 */
[----:B-----5:R-:W-:Y:S01]  /*1e40*/  STS.U16 [R78+UR17+0x4200], R3 ;  /* 0x004200034e007988 */ /* 0x020fe20008000411 */
[----:B------:R-:W-:Y:S01]  /*1e50*/  FADD R56, R56, -R64 ;  /* 0x8000004038387221 */ /* 0x000fe20000000000 */
[----:B------:R1:W-:Y:S06]  /*1e60*/  MEMBAR.ALL.CTA ;  /* 0x0000000000007992 */ /* 0x0003ec0000008000 */
[----:B-1----:R-:W1:Y:S01]  /*1e70*/  FENCE.VIEW.ASYNC.S ;  /* 0x00000000000073c6 */ /* 0x002e620000000000 */
[----:B------:R-:W2:Y:S01]  /*1e80*/  MUFU.EX2 R86, R65 ;  /* 0x0000004100567308 */ /* 0x000ea20000000800 */
[----:B------:R-:W-:-:S07]  /*1e90*/  FMUL R58, R58, 1.4426950216293334961 ;  /* 0x3fb8aa3b3a3a7820 */ /* 0x000fce0000400000 */
[----:B------:R-:W3:Y:S01]  /*1ea0*/  MUFU.EX2 R14, R14 ;  /* 0x0000000e000e7308 */ /* 0x000ee20000000800 */
[----:B------:R-:W-:-:S07]  /*1eb0*/  FADD R60, R60, -R64 ;  /* 0x800000403c3c7221 */ /* 0x000fce0000000000 */
[----:B------:R-:W4:Y:S01]  /*1ec0*/  MUFU.EX2 R12, R12 ;  /* 0x0000000c000c7308 */ /* 0x000f220000000800 */
[----:B------:R-:W-:-:S07]  /*1ed0*/  FMUL R56, R56, 1.4426950216293334961 ;  /* 0x3fb8aa3b38387820 */ /* 0x000fce0000400000 */
[----:B------:R-:W5:Y:S01]  /*1ee0*/  MUFU.EX2 R87, R84 ;  /* 0x0000005400577308 */ /* 0x000f620000000800 */
[----:B------:R-:W-:Y:S01]  /*1ef0*/  FADD R57, R57, -R64 ;  /* 0x8000004039397221 */ /* 0x000fe20000000000 */
[----:B------:R-:W-:Y:S01]  /*1f00*/  FADD R59, R59, -R66 ;  /* 0x800000423b3b7221 */ /* 0x000fe20000000000 */
[----:B------:R-:W-:Y:S01]  /*1f10*/  FMUL R60, R60, 1.4426950216293334961 ;  /* 0x3fb8aa3b3c3c7820 */ /* 0x000fe20000400000 */
[----:B0-----:R-:W-:Y:S01]  /*1f20*/  FADD R91, R68, R71 ;  /* 0x00000047445b7221 */ /* 0x001fe20000000000 */
[----:B------:R-:W-:-:S03]  /*1f30*/  FMUL R57, R57, 1.4426950216293334961 ;  /* 0x3fb8aa3b39397820 */ /* 0x000fc60000400000 */
[----:B------:R0:W-:Y:S01]  /*1f40*/  MUFU.EX2 R70, R58 ;  /* 0x0000003a00467308 */ /* 0x0001e20000000800 */
[----:B------:R-:W-:Y:S01]  /*1f50*/  FMUL R59, R59, 1.4426950216293334961 ;  /* 0x3fb8aa3b3b3b7820 */ /* 0x000fe20000400000 */
[----:B------:R-:W-:-:S06]  /*1f60*/  FADD R62, R62, -R66 ;  /* 0x800000423e3e7221 */ /* 0x000fcc0000000000 */
[----:B------:R-:W-:Y:S01]  /*1f70*/  MUFU.EX2 R16, R88 ;  /* 0x0000005800107308 */ /* 0x000fe20000000800 */
[----:B0-----:R-:W-:Y:S01]  /*1f80*/  FADD R58, -R69, R80 ;  /* 0x00000050453a7221 */ /* 0x001fe20000000100 */
[----:B------:R-:W-:-:S06]  /*1f90*/  FADD R61, R61, -R64 ;  /* 0x800000403d3d7221 */ /* 0x000fcc0000000000 */
[----:B------:R0:W-:Y:S01]  /*1fa0*/  MUFU.EX2 R88, R56 ;  /* 0x0000003800587308 */ /* 0x0001e20000000800 */
[----:B------:R-:W-:Y:S01]  /*1fb0*/  FADD R63, R63, -R66 ;  /* 0x800000423f3f7221 */ /* 0x000fe20000000000 */
[----:B------:R-:W-:Y:S01]  /*1fc0*/  FMUL R62, R62, 1.4426950216293334961 ;  /* 0x3fb8aa3b3e3e7820 */ /* 0x000fe20000400000 */
[----:B0-----:R-:W-:Y:S01]  /*1fd0*/  F2FP.BF16.F32.PACK_AB R56, R71, R68 ;  /* 0x000000444738723e */ /* 0x001fe200000010ff */
[----:B--2---:R-:W-:-:S04]  /*1fe0*/  FADD R71, R85, R86 ;  /* 0x0000005655477221 */ /* 0x004fc80000000000 */
[----:B------:R0:W-:Y:S01]  /*1ff0*/  MUFU.EX2 R84, R60 ;  /* 0x0000003c00547308 */ /* 0x0001e20000000800 */
[----:B------:R-:W-:Y:S01]  /*2000*/  FMUL R68, R58, 1.4426950216293334961 ;  /* 0x3fb8aa3b3a447820 */ /* 0x000fe20000400000 */
[----:B---3--:R-:W-:Y:S01]  /*2010*/  F2FP.BF16.F32.PACK_AB R58, R81, R14 ;  /* 0x0000000e513a723e */ /* 0x008fe200000010ff */
[----:B------:R-:W-:-:S05]  /*2020*/  FMUL R61, R61, 1.4426950216293334961 ;  /* 0x3fb8aa3b3d3d7820 */ /* 0x000fca0000400000 */
[----:B------:R2:W3:Y:S01]  /*2030*/  MUFU.EX2 R65, R57 ;  /* 0x0000003900417308 */ /* 0x0004e20000000800 */
[----:B0-----:R-:W-:Y:S01]  /*2040*/  FADD R60, R14, R91 ;  /* 0x0000005b0e3c7221 */ /* 0x001fe20000000000 */
[----:B------:R-:W-:Y:S01]  /*2050*/  FADD R14, -R64, R79 ;  /* 0x0000004f400e7221 */ /* 0x000fe20000000100 */
[----:B------:R-:W-:-:S05]  /*2060*/  FMUL R63, R63, 1.4426950216293334961 ;  /* 0x3fb8aa3b3f3f7820 */ /* 0x000fca0000400000 */
[----:B------:R5:W0:Y:S01]  /*2070*/  MUFU.EX2 R89, R59 ;  /* 0x0000003b00597308 */ /* 0x000a220000000800 */
[----:B--2---:R-:W-:Y:S01]  /*2080*/  F2FP.BF16.F32.PACK_AB R57, R86, R85 ;  /* 0x000000555639723e */ /* 0x004fe200000010ff */
[----:B----4-:R-:W-:Y:S01]  /*2090*/  FADD R86, R12, R71 ;  /* 0x000000470c567221 */ /* 0x010fe20000000000 */
[----:B------:R-:W-:Y:S01]  /*20a0*/  FMUL R14, R14, 1.4426950216293334961 ;  /* 0x3fb8aa3b0e0e7820 */ /* 0x000fe20000400000 */
[----:B-----5:R-:W-:Y:S01]  /*20b0*/  F2FP.BF16.F32.PACK_AB R59, R87, R12 ;  /* 0x0000000c573b723e */ /* 0x020fe200000010ff */
[----:B------:R-:W-:-:S03]  /*20c0*/  FADD R12, -R66, R23 ;  /* 0x00000017420c7221 */ /* 0x000fc60000000100 */
[----:B------:R2:W4:Y:S01]  /*20d0*/  MUFU.EX2 R90, R62 ;  /* 0x0000003e005a7308 */ /* 0x0005220000000800 */
[----:B------:R-:W-:-:S07]  /*20e0*/  FMUL R12, R12, 1.4426950216293334961 ;  /* 0x3fb8aa3b0c0c7820 */ /* 0x000fce0000400000 */
[----:B------:R-:W5:Y:S08]  /*20f0*/  MUFU.EX2 R61, R61 ;  /* 0x0000003d003d7308 */ /* 0x000f700000000800 */
[----:B------:R-:W1:Y:S08]  /*2100*/  MUFU.EX2 R71, R68 ;  /* 0x0000004400477308 */ /* 0x000e700000000800 */
[----:B------:R-:W1:Y:S08]  /*2110*/  MUFU.EX2 R14, R14 ;  /* 0x0000000e000e7308 */ /* 0x000e700000000800 */
[----:B------:R-:W1:Y:S01]  /*2120*/  MUFU.EX2 R23, R12 ;  /* 0x0000000c00177308 */ /* 0x000e620000000800 */
[----:B------:R-:W-:-:S07]  /*2130*/  FADD R80, R81, R60 ;  /* 0x0000003c51507221 */ /* 0x000fce0000000000 */
[----:B------:R-:W1:Y:S01]  /*2140*/  MUFU.EX2 R63, R63 ;  /* 0x0000003f003f7308 */ /* 0x000e620000000800 */
[----:B---3--:R-:W-:Y:S01]  /*2150*/  FADD R79, R88, R65 ;  /* 0x00000041584f7221 */ /* 0x008fe20000000000 */
[----:B------:R-:W-:Y:S01]  /*2160*/  F2FP.BF16.F32.PACK_AB R60, R65, R88 ;  /* 0x00000058413c723e */ /* 0x000fe200000010ff */
[----:B0-----:R-:W-:Y:S02]  /*2170*/  FADD R65, R70, R89 ;  /* 0x0000005946417221 */ /* 0x001fe40000000000 */
[----:B--2---:R-:W-:Y:S02]  /*2180*/  FADD R62, R84, R79 ;  /* 0x0000004f543e7221 */ /* 0x004fe40000000000 */
[----:B----4-:R-:W-:Y:S01]  /*2190*/  FADD R88, R90, R65 ;  /* 0x000000415a587221 */ /* 0x010fe20000000000 */
[-C--:B------:R-:W-:Y:S01]  /*21a0*/  FMUL R40, R40, R16.reuse ;  /* 0x0000001028287220 */ /* 0x080fe20000400000 */
[----:B-----5:R-:W-:Y:S01]  /*21b0*/  FADD R65, R61, R62 ;  /* 0x0000003e3d417221 */ /* 0x020fe20000000000 */
[-C--:B------:R-:W-:Y:S01]  /*21c0*/  FMUL R41, R41, R16.reuse ;  /* 0x0000001029297220 */ /* 0x080fe20000400000 */
[-C--:B------:R-:W-:Y:S01]  /*21d0*/  FMUL R44, R44, R16.reuse ;  /* 0x000000102c2c7220 */ /* 0x080fe20000400000 */
[-C--:B------:R-:W-:Y:S01]  /*21e0*/  FMUL R45, R45, R16.reuse ;  /* 0x000000102d2d7220 */ /* 0x080fe20000400000 */
[-C--:B------:R-:W-:Y:S01]  /*21f0*/  FMUL R48, R48, R16.reuse ;  /* 0x0000001030307220 */ /* 0x080fe20000400000 */
[-C--:B------:R-:W-:Y:S01]  /*2200*/  FMUL R49, R49, R16.reuse ;  /* 0x0000001031317220 */ /* 0x080fe20000400000 */
[-C--:B------:R-:W-:Y:S01]  /*2210*/  FMUL R52, R52, R16.reuse ;  /* 0x0000001034347220 */ /* 0x080fe20000400000 */
[----:B------:R-:W-:Y:S01]  /*2220*/  FMUL R53, R53, R16 ;  /* 0x0000001035357220 */ /* 0x000fe20000400000 */
[-C--:B-1----:R-:W-:Y:S01]  /*2230*/  FMUL R42, R42, R71.reuse ;  /* 0x000000472a2a7220 */ /* 0x082fe20000400000 */
[-C--:B------:R-:W-:Y:S01]  /*2240*/  FMUL R43, R43, R71.reuse ;  /* 0x000000472b2b7220 */ /* 0x080fe20000400000 */
[-C--:B------:R-:W-:Y:S01]  /*2250*/  FMUL R46, R46, R71.reuse ;  /* 0x000000472e2e7220 */ /* 0x080fe20000400000 */
[-C--:B------:R-:W-:Y:S01]  /*2260*/  FMUL R47, R47, R71.reuse ;  /* 0x000000472f2f7220 */ /* 0x080fe20000400000 */
[-C--:B------:R-:W-:Y:S01]  /*2270*/  FMUL R50, R50, R71.reuse ;  /* 0x0000004732327220 */ /* 0x080fe20000400000 */
[-C--:B------:R-:W-:Y:S01]  /*2280*/  FMUL R51, R51, R71.reuse ;  /* 0x0000004733337220 */ /* 0x080fe20000400000 */
[-C--:B------:R-:W-:Y:S01]  /*2290*/  FMUL R54, R54, R71.reuse ;  /* 0x0000004736367220 */ /* 0x080fe20000400000 */
[----:B------:R-:W-:Y:S01]  /*22a0*/  FMUL R55, R55, R71 ;  /* 0x0000004737377220 */ /* 0x000fe20000400000 */
[-C--:B------:R-:W-:Y:S01]  /*22b0*/  FMUL R24, R24, R14.reuse ;  /* 0x0000000e18187220 */ /* 0x080fe20000400000 */
        /* <DEDUP_REMOVED lines=15> */
[----:B------:R-:W-:Y:S01]  /*23b0*/  F2FP.BF16.F32.PACK_AB R62, R61, R84 ;  /* 0x000000543d3e723e */ /* 0x000fe200000010ff */
[----:B------:R-:W-:Y:S01]  /*23c0*/  FADD R88, R63, R88 ;  /* 0x000000583f587221 */ /* 0x000fe20000000000 */
[----:B------:R-:W-:-:S02]  /*23d0*/  F2FP.BF16.F32.PACK_AB R61, R89, R70 ;  /* 0x00000046593d723e */ /* 0x000fc400000010ff */
[----:B------:R-:W-:Y:S01]  /*23e0*/  F2FP.BF16.F32.PACK_AB R63, R63, R90 ;  /* 0x0000005a3f3f723e */ /* 0x000fe200000010ff */
[----:B------:R-:W-:Y:S01]  /*23f0*/  BAR.SYNC.DEFER_BLOCKING 0x0 ;  /* 0x0000000000007b1d */ /* 0x000fe20000010000 */
[----:B------:R-:W-:-:S05]  /*2400*/  FADD R86, R87, R86 ;  /* 0x0000005657567221 */ /* 0x000fca0000000000 */
[----:B------:R-:W0:Y:S04]  /*2410*/  SHFL.BFLY PT, R79, R80, 0x2, 0x1f ;  /* 0x0c401f00504f7f89 */ /* 0x000e2800000e0000 */
[----:B------:R-:W1:Y:S04]  /*2420*/  SHFL.BFLY PT, R12, R65, 0x2, 0x1f ;  /* 0x0c401f00410c7f89 */ /* 0x000e6800000e0000 */
[----:B------:R-:W2:Y:S04]  /*2430*/  SHFL.BFLY PT, R83, R88, 0x2, 0x1f ;  /* 0x0c401f0058537f89 */ /* 0x000ea800000e0000 */
[----:B------:R-:W3:Y:S01]  /*2440*/  SHFL.BFLY PT, R81, R86, 0x2, 0x1f ;  /* 0x0c401f0056517f89 */ /* 0x000ee200000e0000 */
[----:B------:R-:W-:-:S06]  /*2450*/  WARPGROUP.ARRIVE ;  /* 0x00000000000079c5 */ /* 0x000fcc0000000000 */
[----:B------:R-:W-:Y:S03]  /*2460*/  HGMMA.64x32x16.F32.BF16 R40, R56, gdesc[UR16], R40 ;  /* 0x0060001038287df0 */ /* 0x000fe60008701828 */
[----:B------:R-:W-:Y:S01]  /*2470*/  HGMMA.64x32x16.F32.BF16 R24, R60, gdesc[UR16], R24, gsb0 ;  /* 0x006000103c187df0 */ /* 0x000fe20008001818 */
[----:B0-----:R-:W-:Y:S01]  /*2480*/  FADD R79, R80, R79 ;  /* 0x0000004f504f7221 */ /* 0x001fe20000000000 */
[----:B-1----:R-:W-:Y:S01]  /*2490*/  FADD R65, R65, R12 ;  /* 0x0000000c41417221 */ /* 0x002fe20000000000 */
[----:B--2---:R-:W-:Y:S01]  /*24a0*/  FADD R83, R88, R83 ;  /* 0x0000005358537221 */ /* 0x004fe20000000000 */
[----:B------:R-:W-:Y:S01]  /*24b0*/  UIADD3 UR4, UP0, UR4, 0x10, URZ ;  /* 0x0000001004047890 */ /* 0x000fe2000ff1e03f */
[----:B---3--:R-:W-:Y:S01]  /*24c0*/  FADD R81, R86, R81 ;  /* 0x0000005156517221 */ /* 0x008fe20000000000 */
[----:B------:R-:W0:Y:S02]  /*24d0*/  SHFL.BFLY PT, R12, R79, 0x1, 0x1f ;  /* 0x0c201f004f0c7f89 */ /* 0x000e2400000e0000 */
[----:B------:R-:W-:-:S02]  /*24e0*/  UIADD3.X UR5, URZ, UR5, URZ, UP0, !UPT ;  /* 0x000000053f057290 */ /* 0x000fc400087fe43f */
[----:B------:R-:W1:Y:S04]  /*24f0*/  SHFL.BFLY PT, R70, R65, 0x1, 0x1f ;  /* 0x0c201f0041467f89 */ /* 0x000e6800000e0000 */
[----:B------:R-:W2:Y:S04]  /*2500*/  SHFL.BFLY PT, R80, R83, 0x1, 0x1f ;  /* 0x0c201f0053507f89 */ /* 0x000ea800000e0000 */
[----:B------:R-:W3:Y:S01]  /*2510*/  SHFL.BFLY PT, R68, R81, 0x1, 0x1f ;  /* 0x0c201f0051447f89 */ /* 0x000ee200000e0000 */
[----:B------:R-:W-:Y:S01]  /*2520*/  IMAD.U32 R3, RZ, RZ, UR5 ;  /* 0x00000005ff037e24 */ /* 0x000fe2000f8e00ff */
[----:B------:R-:W-:-:S04]  /*2530*/  ISETP.LE.U32.AND P0, PT, R82, UR4, PT ;  /* 0x0000000452007c0c */ /* 0x000fc8000bf03070 */
[----:B------:R-:W-:Y:S01]  /*2540*/  ISETP.GE.U32.AND.EX P0, PT, R3, RZ, PT, P0 ;  /* 0x000000ff0300720c */ /* 0x000fe20003f06100 */
[----:B------:R-:W-:Y:S02]  /*2550*/  IMAD R77, R13, 0x10, R77 ;  /* 0x000000100d4d7824 */ /* 0x000fe400078e024d */
[----:B0-----:R-:W-:Y:S01]  /*2560*/  FADD R85, R79, R12 ;  /* 0x0000000c4f557221 */ /* 0x001fe20000000000 */
[----:B-1----:R-:W-:Y:S01]  /*2570*/  FADD R3, R65, R70 ;  /* 0x0000004641037221 */ /* 0x002fe20000000000 */
[----:B--2---:R-:W-:Y:S02]  /*2580*/  FADD R80, R83, R80 ;  /* 0x0000005053507221 */ /* 0x004fe40000000000 */
[----:B------:R-:W-:Y:S01]  /*2590*/  FFMA R17, R16, R17, R85 ;  /* 0x0000001110117223 */ /* 0x000fe20000000055 */
[----:B---3--:R-:W-:Y:S01]  /*25a0*/  FADD R68, R81, R68 ;  /* 0x0000004451447221 */ /* 0x008fe20000000000 */
[----:B------:R-:W-:Y:S02]  /*25b0*/  WARPGROUP.DEPBAR.LE gsb0, 0x0 ;  /* 0x00008000000079c5 */ /* 0x000fe40000010000 */
[----:B------:R-:W-:Y:S01]  /*25c0*/  FFMA R19, R14, R19, R3 ;  /* 0x000000130e137223 */ /* 0x000fe20000000003 */
[----:B------:R-:W-:Y:S01]  /*25d0*/  FFMA R22, R23, R22, R80 ;  /* 0x0000001617167223 */ /* 0x000fe20000000050 */
[----:B------:R-:W-:Y:S01]  /*25e0*/  FFMA R18, R71, R18, R68 ;  /* 0x0000001247127223 */ /* 0x000fe20000000044 */
[----:B------:R-:W-:Y:S01]  /*25f0*/  LEA R73, R15, R73, 0x4 ;  /* 0x000000490f497211 */ /* 0x000fe200078e20ff */
[----:B------:R-:W-:Y:S01]  /*2600*/  IMAD.MOV.U32 R3, RZ, RZ, R66 ;  /* 0x000000ffff037224 */ /* 0x000fe200078e0042 */
[----:B------:R-:W-:Y:S01]  /*2610*/  MOV R14, R64 ;  /* 0x00000040000e7202 */ /* 0x000fe20000000f00 */
[----:B------:R-:W-:Y:S01]  /*2620*/  IMAD.MOV.U32 R12, RZ, RZ, R69 ;  /* 0x000000ffff0c7224 */ /* 0x000fe200078e0045 */
[----:B------:R-:W-:Y:S01]  /*2630*/  MOV R23, R66 ;  /* 0x0000004200177202 */ /* 0x000fe20000000f00 */
[----:B------:R-:W-:Y:S01]  /*2640*/  IMAD.MOV.U32 R16, RZ, RZ, R67 ;  /* 0x000000ffff107224 */ /* 0x000fe200078e0043 */
[----:B------:R-:W-:Y:S01]  /*2650*/  MOV R81, R67 ;  /* 0x0000004300517202 */ /* 0x000fe20000000f00 */
[----:B------:R-:W-:-:S02]  /*2660*/  IMAD.MOV.U32 R79, RZ, RZ, R64 ;  /* 0x000000ffff4f7224 */ /* 0x000fc400078e0040 */
[----:B------:R-:W-:Y:S01]  /*2670*/  IMAD.MOV.U32 R80, RZ, RZ, R69 ;  /* 0x000000ffff507224 */ /* 0x000fe200078e0045 */
[----:B------:R-:W-:Y:S06]  /*2680*/  @!P0 BRA `(.L_x_1) ;  /* 0xffffffec00808947 */ /* 0x000fec000383ffff */
.L_x_0:
[C---:B------:R-:W-:Y:S01]  /*2690*/  IMAD.SHL.U32 R5, R2.reuse, 0x8, RZ ;  /* 0x0000000802057824 */ /* 0x040fe200078e00ff */
[----:B------:R-:W-:Y:S01]  /*26a0*/  SHF.L.U32 R4, R2, 0x7, RZ ;  /* 0x0000000702047819 */ /* 0x000fe200000006ff */
[----:B------:R-:W-:Y:S01]  /*26b0*/  FMUL R9, R30, 0.25 ;  /* 0x3e8000001e097820 */ /* 0x000fe20000400000 */
[----:B------:R-:W-:Y:S01]  /*26c0*/  LOP3.LUT R6, R2, 0xf, RZ, 0xc0, !PT ;  /* 0x0000000f02067812 */ /* 0x000fe200078ec0ff */
[----:B------:R-:W-:Y:S01]  /*26d0*/  FMUL R8, R25, 0.25 ;  /* 0x3e80000019087820 */ /* 0x000fe20000400000 */
[----:B------:R-:W-:Y:S01]  /*26e0*/  LOP3.LUT R7, R5, 0x38, RZ, 0xc0, !PT ;  /* 0x0000003805077812 */ /* 0x000fe200078ec0ff */
[----:B------:R-:W-:Y:S01]  /*26f0*/  IMAD.MOV.U32 R67, RZ, RZ, R18 ;  /* 0x000000ffff437224 */ /* 0x000fe200078e0012 */
[----:B------:R-:W-:Y:S01]  /*2700*/  LOP3.LUT R5, R4, 0x800, RZ, 0xc0, !PT ;  /* 0x0000080004057812 */ /* 0x000fe200078ec0ff */
[----:B------:R-:W-:Y:S01]  /*2710*/  FMUL R4, R39, 0.25 ;  /* 0x3e80000027047820 */ /* 0x000fe20000400000 */
[----:B------:R-:W-:Y:S01]  /*2720*/  LEA R6, R6, UR17, 0x4 ;  /* 0x0000001106067c11 */ /* 0x000fe2000f8e20ff */
[----:B------:R-:W-:Y:S01]  /*2730*/  VIADD R7, R7, UR17 ;  /* 0x0000001107077c36 */ /* 0x000fe20008000000 */
[----:B------:R-:W-:Y:S01]  /*2740*/  FSETP.GT.AND P0, PT, |R22|, 8.50705917302346158658e+37, PT ;  /* 0x7e8000001600780b */ /* 0x000fe20003f04200 */
[----:B------:R-:W-:Y:S01]  /*2750*/  FMUL R10, R47, 0.25 ;  /* 0x3e8000002f0a7820 */ /* 0x000fe20000400000 */
[----:B------:R-:W-:Y:S01]  /*2760*/  IADD3 R58, R5, R6, RZ ;  /* 0x00000006053a7210 */ /* 0x000fe20007ffe0ff */
[----:B------:R-:W-:Y:S01]  /*2770*/  FMUL R6, R31, 0.25 ;  /* 0x3e8000001f067820 */ /* 0x000fe20000400000 */
[----:B------:R-:W-:Y:S01]  /*2780*/  LOP3.LUT R60, R2, 0xf0, RZ, 0xc0, !PT ;  /* 0x000000f0023c7812 */ /* 0x000fe200078ec0ff */
[----:B------:R-:W-:Y:S01]  /*2790*/  FMUL R5, R38, 0.25 ;  /* 0x3e80000026057820 */ /* 0x000fe20000400000 */
[----:B------:R-:W-:Y:S01]  /*27a0*/  FSEL R39, R4, R39, P0 ;  /* 0x0000002704277208 */ /* 0x000fe20000000000 */
[----:B------:R-:W-:Y:S01]  /*27b0*/  FMUL R4, R35, 0.25 ;  /* 0x3e80000023047820 */ /* 0x000fe20000400000 */
[----:B------:R-:W-:Y:S01]  /*27c0*/  FSEL R11, R6, R31, P0 ;  /* 0x0000001f060b7208 */ /* 0x000fe20000000000 */
[----:B------:R-:W-:-:S02]  /*27d0*/  IMAD R60, R60, 0x4, R7 ;  /* 0x000000043c3c7824 */ /* 0x000fc400078e0207 */
[----:B------:R-:W-:Y:S01]  /*27e0*/  FMUL R6, R27, 0.25 ;  /* 0x3e8000001b067820 */ /* 0x000fe20000400000 */
[----:B------:R-:W-:Y:S01]  /*27f0*/  FMUL R7, R34, 0.25 ;  /* 0x3e80000022077820 */ /* 0x000fe20000400000 */
[----:B------:R-:W-:Y:S01]  /*2800*/  FSEL R38, R5, R38, P0 ;  /* 0x0000002605267208 */ /* 0x000fe20000000000 */
[----:B------:R-:W-:Y:S01]  /*2810*/  FMUL R13, R50, 0.25 ;  /* 0x3e800000320d7820 */ /* 0x000fe20000400000 */
[----:B------:R-:W-:Y:S01]  /*2820*/  MOV R5, R19 ;  /* 0x0000001300057202 */ /* 0x000fe20000000f00 */
[----:B------:R-:W-:Y:S01]  /*2830*/  FMUL R15, R42, 0.25 ;  /* 0x3e8000002a0f7820 */ /* 0x000fe20000400000 */
[----:B------:R-:W-:Y:S01]  /*2840*/  FSEL R23, R4, R35, P0 ;  /* 0x0000002304177208 */ /* 0x000fe20000000000 */
[----:B------:R-:W-:Y:S01]  /*2850*/  FMUL R4, R37, 0.25 ;  /* 0x3e80000025047820 */ /* 0x000fe20000400000 */
[----:B------:R-:W-:Y:S01]  /*2860*/  FSEL R27, R6, R27, P0 ;  /* 0x0000001b061b7208 */ /* 0x000fe20000000000 */
[----:B------:R-:W-:Y:S01]  /*2870*/  FMUL R6, R33, 0.25 ;  /* 0x3e80000021067820 */ /* 0x000fe20000400000 */
[----:B------:R-:W-:Y:S01]  /*2880*/  FSEL R34, R7, R34, P0 ;  /* 0x0000002207227208 */ /* 0x000fe20000000000 */
[----:B------:R-:W-:Y:S01]  /*2890*/  FMUL R7, R26, 0.25 ;  /* 0x3e8000001a077820 */ /* 0x000fe20000400000 */
[----:B------:R-:W-:Y:S01]  /*28a0*/  FSETP.GT.AND P1, PT, |R5|, 8.50705917302346158658e+37, PT ;  /* 0x7e8000000500780b */ /* 0x000fe20003f24200 */
[----:B------:R-:W-:Y:S01]  /*28b0*/  FMUL R35, R36, 0.25 ;  /* 0x3e80000024237820 */ /* 0x000fe20000400000 */
[----:B------:R-:W-:Y:S01]  /*28c0*/  FSEL R20, R9, R30, P0 ;  /* 0x0000001e09147208 */ /* 0x000fe20000000000 */
        /* <DEDUP_REMOVED lines=12> */
[----:B------:R-:W-:Y:S01]  /*2990*/  BAR.SYNC.DEFER_BLOCKING 0x0 ;  /* 0x0000000000007b1d */ /* 0x000fe20000010000 */
[----:B------:R-:W-:-:S02]  /*29a0*/  FSEL R6, R7, R28, P1 ;  /* 0x0000001c07067208 */ /* 0x000fc40000800000 */
[----:B------:R-:W-:Y:S01]  /*29b0*/  FSEL R7, R9, R24, P1 ;  /* 0x0000001809077208 */ /* 0x000fe20000800000 */
[----:B------:R-:W-:Y:S01]  /*29c0*/  FMUL R9, R54, 0.25 ;  /* 0x3e80000036097820 */ /* 0x000fe20000400000 */
[----:B------:R-:W-:Y:S01]  /*29d0*/  MOV R69, R17 ;  /* 0x0000001100457202 */ /* 0x000fe20000000f00 */
[----:B------:R-:W-:Y:S01]  /*29e0*/  FMUL R17, R22, 8388608 ;  /* 0x4b00000016117820 */ /* 0x000fe20000400000 */
[----:B------:R-:W-:Y:S01]  /*29f0*/  FSEL R51, R8, R51, P2 ;  /* 0x0000003308337208 */ /* 0x000fe20001000000 */
[----:B------:R-:W-:Y:S01]  /*2a00*/  FMUL R8, R53, 0.25 ;  /* 0x3e80000035087820 */ /* 0x000fe20000400000 */
[----:B------:R-:W-:Y:S01]  /*2a10*/  FSETP.GT.AND P3, PT, |R69|, 8.50705917302346158658e+37, PT ;  /* 0x7e8000004500780b */ /* 0x000fe20003f64200 */
[----:B------:R-:W-:Y:S01]  /*2a20*/  ULDC.64 UR4, c[0x0][0x270] ;  /* 0x00009c0000047ab9 */ /* 0x000fe20000000a00 */
[----:B------:R-:W-:Y:S01]  /*2a30*/  FSEL R35, R35, R36, P1 ;  /* 0x0000002423237208 */ /* 0x000fe20000800000 */
[----:B------:R-:W-:Y:S01]  /*2a40*/  FMUL R36, R55, 0.25 ;  /* 0x3e80000037247820 */ /* 0x000fe20000400000 */
[----:B------:R-:W-:Y:S01]  /*2a50*/  FSEL R54, R9, R54, P2 ;  /* 0x0000003609367208 */ /* 0x000fe20001000000 */
[----:B------:R-:W-:Y:S01]  /*2a60*/  FMUL R9, R52, 0.25 ;  /* 0x3e80000034097820 */ /* 0x000fe20000400000 */
[----:B------:R-:W-:Y:S01]  /*2a70*/  FSEL R53, R8, R53, P3 ;  /* 0x0000003508357208 */ /* 0x000fe20001800000 */
[----:B------:R-:W-:Y:S01]  /*2a80*/  FMUL R8, R69, 8388608 ;  /* 0x4b00000045087820 */ /* 0x000fe20000400000 */
[----:B------:R-:W-:Y:S01]  /*2a90*/  FSEL R47, R10, R47, P2 ;  /* 0x0000002f0a2f7208 */ /* 0x000fe20001000000 */
[----:B------:R-:W-:Y:S01]  /*2aa0*/  FMUL R10, R43, 0.25 ;  /* 0x3e8000002b0a7820 */ /* 0x000fe20000400000 */
[----:B------:R-:W-:Y:S01]  /*2ab0*/  FSETP.GEU.AND P4, PT, R69, 1.175494350822287508e-38, PT ;  /* 0x008000004500780b */ /* 0x000fe20003f8e000 */
[----:B------:R-:W-:Y:S01]  /*2ac0*/  UIMAD UR4, UR16, UR4, URZ ;  /* 0x00000004100472a4 */ /* 0x000fe2000f8e023f */
[----:B------:R-:W-:-:S02]  /*2ad0*/  FSEL R36, R36, R55, P2 ;  /* 0x0000003724247208 */ /* 0x000fc40001000000 */
[----:B------:R-:W-:Y:S01]  /*2ae0*/  FSEL R55, R9, R52, P3 ;  /* 0x0000003409377208 */ /* 0x000fe20001800000 */
[----:B------:R-:W-:Y:S01]  /*2af0*/  FMUL R9, R48, 0.25 ;  /* 0x3e80000030097820 */ /* 0x000fe20000400000 */
[----:B------:R-:W-:Y:S01]  /*2b00*/  FSEL R50, R13, R50, P2 ;  /* 0x000000320d327208 */ /* 0x000fe20001000000 */
[----:B------:R-:W-:Y:S01]  /*2b10*/  FMUL R13, R46, 0.25 ;  /* 0x3e8000002e0d7820 */ /* 0x000fe20000400000 */
[----:B------:R-:W-:Y:S02]  /*2b20*/  FSEL R8, R8, R69, !P4 ;  /* 0x0000004508087208 */ /* 0x000fe40006000000 */
[----:B------:R-:W-:Y:S01]  /*2b30*/  FSEL R56, R10, R43, P2 ;  /* 0x0000002b0a387208 */ /* 0x000fe20001000000 */
[----:B------:R-:W-:Y:S01]  /*2b40*/  FMUL R10, R49, 0.25 ;  /* 0x3e800000310a7820 */ /* 0x000fe20000400000 */
[----:B------:R-:W-:Y:S01]  /*2b50*/  FSEL R59, R9, R48, P3 ;  /* 0x00000030093b7208 */ /* 0x000fe20001800000 */
[----:B------:R-:W-:Y:S01]  /*2b60*/  VIADD R9, R8, 0xc0cafb0d ;  /* 0xc0cafb0d08097836 */ /* 0x000fe20000000000 */
[----:B------:R-:W-:Y:S01]  /*2b70*/  FSEL R46, R13, R46, P2 ;  /* 0x0000002e0d2e7208 */ /* 0x000fe20001000000 */
[----:B------:R-:W-:Y:S01]  /*2b80*/  FMUL R13, R44, 0.25 ;  /* 0x3e8000002c0d7820 */ /* 0x000fe20000400000 */
[----:B------:R-:W-:-:S02]  /*2b90*/  FSEL R57, R10, R49, P3 ;  /* 0x000000310a397208 */ /* 0x000fc40001800000 */
[----:B------:R-:W-:Y:S02]  /*2ba0*/  SHF.R.U32.HI R10, RZ, 0x1, R2 ;  /* 0x00000001ff0a7819 */ /* 0x000fe40000011602 */
[----:B------:R-:W-:Y:S01]  /*2bb0*/  LOP3.LUT R43, R9, 0xff800000, RZ, 0xc0, !PT ;  /* 0xff800000092b7812 */ /* 0x000fe200078ec0ff */
[----:B------:R-:W-:Y:S01]  /*2bc0*/  FMUL R9, R40, 0.25 ;  /* 0x3e80000028097820 */ /* 0x000fe20000400000 */
[----:B------:R-:W-:Y:S02]  /*2bd0*/  FSEL R63, R13, R44, P3 ;  /* 0x0000002c0d3f7208 */ /* 0x000fe40001800000 */
[----:B------:R-:W-:Y:S02]  /*2be0*/  FSEL R42, R15, R42, P2 ;  /* 0x0000002a0f2a7208 */ /* 0x000fe40001000000 */
[----:B------:R-:W-:Y:S02]  /*2bf0*/  LOP3.LUT R13, R10, 0x4, RZ, 0xc0, !PT ;  /* 0x000000040a0d7812 */ /* 0x000fe400078ec0ff */
[----:B------:R-:W-:Y:S01]  /*2c00*/  FSEL R61, R18, R45, P3 ;  /* 0x0000002d123d7208 */ /* 0x000fe20001800000 */
[----:B------:R-:W-:Y:S01]  /*2c10*/  FMUL R18, R41, 0.25 ;  /* 0x3e80000029127820 */ /* 0x000fe20000400000 */
[----:B------:R-:W-:Y:S01]  /*2c20*/  FSEL R15, RZ, -23, P4 ;  /* 0xc1b80000ff0f7808 */ /* 0x000fe20002000000 */
[----:B------:R-:W-:Y:S01]  /*2c30*/  IMAD.IADD R13, R13, 0x1, R60 ;  /* 0x000000010d0d7824 */ /* 0x000fe200078e023c */
[----:B------:R-:W-:-:S02]  /*2c40*/  I2FP.F32.S32 R10, R43 ;  /* 0x0000002b000a7245 */ /* 0x000fc40000201400 */
[----:B------:R-:W-:Y:S01]  /*2c50*/  FSEL R41, R18, R41, P3 ;  /* 0x0000002912297208 */ /* 0x000fe20001800000 */
[----:B------:R-:W-:Y:S01]  /*2c60*/  FMUL R18, R5, 8388608 ;  /* 0x4b00000005127820 */ /* 0x000fe20000400000 */
[C---:B------:R-:W-:Y:S01]  /*2c70*/  FSETP.GEU.AND P6, PT, R67.reuse, 1.175494350822287508e-38, PT ;  /* 0x008000004300780b */ /* 0x040fe20003fce000 */
[----:B------:R-:W-:Y:S01]  /*2c80*/  FFMA.FTZ R15, R10, 1.1920928955078125e-07, R15 ;  /* 0x340000000a0f7823 */ /* 0x000fe2000001000f */
[----:B------:R-:W-:Y:S01]  /*2c90*/  FMUL R10, R67, 8388608 ;  /* 0x4b000000430a7820 */ /* 0x000fe20000400000 */
[----:B------:R-:W-:Y:S02]  /*2ca0*/  FSETP.GEU.AND P4, PT, R5, 1.175494350822287508e-38, PT ;  /* 0x008000000500780b */ /* 0x000fe40003f8e000 */
[----:B------:R-:W-:Y:S02]  /*2cb0*/  FSETP.GEU.AND P5, PT, R22, 1.175494350822287508e-38, PT ;  /* 0x008000001600780b */ /* 0x000fe40003fae000 */
[----:B------:R-:W-:Y:S02]  /*2cc0*/  FSEL R65, R9, R40, P3 ;  /* 0x0000002809417208 */ /* 0x000fe40001800000 */
[----:B------:R-:W-:-:S02]  /*2cd0*/  FSEL R10, R10, R67, !P6 ;  /* 0x000000430a0a7208 */ /* 0x000fc40007000000 */
[----:B------:R-:W-:Y:S02]  /*2ce0*/  FSEL R28, RZ, -23, P6 ;  /* 0xc1b80000ff1c7808 */ /* 0x000fe40003000000 */
[----:B------:R-:W-:Y:S02]  /*2cf0*/  FSETP.GEU.AND P6, PT, |R22|, 1.175494350822287508e-38, PT ;  /* 0x008000001600780b */ /* 0x000fe40003fce200 */
[----:B------:R-:W-:Y:S02]  /*2d00*/  FSEL R9, R18, R5, !P4 ;  /* 0x0000000512097208 */ /* 0x000fe40006000000 */
[----:B------:R-:W-:Y:S01]  /*2d10*/  FSEL R18, R17, R22, !P5 ;  /* 0x0000001611127208 */ /* 0x000fe20006800000 */
[----:B------:R-:W-:Y:S01]  /*2d20*/  @P0 FMUL R22, R22, 0.25 ;  /* 0x3e80000016160820 */ /* 0x000fe20000400000 */
[C---:B------:R-:W-:Y:S01]  /*2d30*/  FSETP.GEU.AND P0, PT, |R5|.reuse, 1.175494350822287508e-38, PT ;  /* 0x008000000500780b */ /* 0x040fe20003f0e200 */
[----:B------:R-:W-:Y:S01]  /*2d40*/  @P1 FMUL R5, R5, 0.25 ;  /* 0x3e80000005051820 */ /* 0x000fe20000400000 */
[----:B------:R-:W-:Y:S01]  /*2d50*/  FSEL R19, R19, R32, P1 ;  /* 0x0000002013137208 */ /* 0x000fe20000800000 */
[----:B------:R-:W-:Y:S01]  /*2d60*/  VIADD R29, R9, 0xc0cafb0d ;  /* 0xc0cafb0d091d7836 */ /* 0x000fe20000000000 */
[----:B------:R-:W-:-:S02]  /*2d70*/  FSEL R24, RZ, -23, P4 ;  /* 0xc1b80000ff187808 */ /* 0x000fc40002000000 */
[----:B------:R-:W-:Y:S01]  /*2d80*/  FSETP.GEU.AND P1, PT, |R69|, 1.175494350822287508e-38, PT ;  /* 0x008000004500780b */ /* 0x000fe20003f2e200 */
[----:B------:R-:W-:Y:S01]  /*2d90*/  @!P6 FMUL R22, R22, 16777216 ;  /* 0x4b8000001616e820 */ /* 0x000fe20000400000 */
[----:B------:R-:W-:Y:S01]  /*2da0*/  FSETP.GEU.AND P4, PT, |R67|, 1.175494350822287508e-38, PT ;  /* 0x008000004300780b */ /* 0x000fe20003f8e200 */
[----:B------:R-:W-:Y:S01]  /*2db0*/  @P3 FMUL R69, R69, 0.25 ;  /* 0x3e80000045453820 */ /* 0x000fe20000400000 */
[----:B------:R-:W-:Y:S01]  /*2dc0*/  @P2 FMUL R67, R67, 0.25 ;  /* 0x3e80000043432820 */ /* 0x000fe20000400000 */
[----:B------:R-:W-:Y:S01]  /*2dd0*/  IADD3 R17, R10, -0x3f3504f3, RZ ;  /* 0xc0cafb0d0a117810 */ /* 0x000fe20007ffe0ff */
[----:B------:R-:W-:Y:S01]  /*2de0*/  @!P6 FMUL R39, R39, 16777216 ;  /* 0x4b8000002727e820 */ /* 0x000fe20000400000 */
[----:B------:R-:W-:Y:S01]  /*2df0*/  @!P0 FMUL R5, R5, 16777216 ;  /* 0x4b80000005058820 */ /* 0x000fe20000400000 */
[----:B------:R-:W0:Y:S01]  /*2e00*/  MUFU.RCP R22, R22 ;  /* 0x0000001600167308 */ /* 0x000e220000001000 */
[----:B------:R-:W-:Y:S01]  /*2e10*/  IADD3 R32, R18, -0x3f3504f3, RZ ;  /* 0xc0cafb0d12207810 */ /* 0x000fe20007ffe0ff */
[----:B------:R-:W-:Y:S01]  /*2e20*/  @!P6 FMUL R38, R38, 16777216 ;  /* 0x4b8000002626e820 */ /* 0x000fe20000400000 */
[----:B------:R-:W-:Y:S01]  /*2e30*/  LOP3.LUT R45, R17, 0xff800000, RZ, 0xc0, !PT ;  /* 0xff800000112d7812 */ /* 0x000fe200078ec0ff */
[----:B------:R-:W-:Y:S01]  /*2e40*/  @!P6 FMUL R23, R23, 16777216 ;  /* 0x4b8000001717e820 */ /* 0x000fe20000400000 */
[----:B------:R-:W-:Y:S01]  /*2e50*/  @!P1 FMUL R69, R69, 16777216 ;  /* 0x4b80000045459820 */ /* 0x000fe20000400000 */
[----:B------:R-:W-:Y:S01]  /*2e60*/  LOP3.LUT R30, R29, 0xff800000, RZ, 0xc0, !PT ;  /* 0xff8000001d1e7812 */ /* 0x000fe200078ec0ff */
[----:B------:R-:W-:Y:S01]  /*2e70*/  @!P4 FMUL R67, R67, 16777216 ;  /* 0x4b8000004343c820 */ /* 0x000fe20000400000 */
[----:B------:R-:W1:Y:S01]  /*2e80*/  MUFU.RCP R40, R5 ;  /* 0x0000000500287308 */ /* 0x000e620000001000 */
[----:B------:R-:W-:Y:S01]  /*2e90*/  LOP3.LUT R49, R32, 0xff800000, RZ, 0xc0, !PT ;  /* 0xff80000020317812 */ /* 0x000fe200078ec0ff */
[----:B------:R-:W-:Y:S01]  /*2ea0*/  @!P6 FMUL R34, R34, 16777216 ;  /* 0x4b8000002222e820 */ /* 0x000fe20000400000 */
[----:B------:R-:W-:Y:S01]  /*2eb0*/  I2FP.F32.S32 R17, R45 ;  /* 0x0000002d00117245 */ /* 0x000fe20000201400 */
[----:B------:R-:W-:Y:S01]  /*2ec0*/  @!P6 FMUL R11, R11, 16777216 ;  /* 0x4b8000000b0be820 */ /* 0x000fe20000400000 */
[----:B------:R-:W-:Y:S01]  /*2ed0*/  I2FP.F32.S32 R29, R30 ;  /* 0x0000001e001d7245 */ /* 0x000fe20000201400 */
[----:B------:R-:W-:Y:S01]  /*2ee0*/  @!P6 FMUL R20, R20, 16777216 ;  /* 0x4b8000001414e820 */ /* 0x000fe20000400000 */
[----:B------:R-:W-:Y:S01]  /*2ef0*/  FSEL R32, RZ, -23, P5 ;  /* 0xc1b80000ff207808 */ /* 0x000fe20002800000 */
[----:B------:R-:W2:Y:S01]  /*2f00*/  MUFU.RCP R48, R69 ;  /* 0x0000004500307308 */ /* 0x000ea20000001000 */
[----:B------:R-:W-:Y:S01]  /*2f10*/  I2FP.F32.S32 R33, R49 ;  /* 0x0000003100217245 */ /* 0x000fe20000201400 */
[----:B------:R-:W-:Y:S01]  /*2f20*/  FFMA.FTZ R28, R17, 1.1920928955078125e-07, R28 ;  /* 0x34000000111c7823 */ /* 0x000fe2000001001c */
[----:B------:R-:W-:Y:S01]  /*2f30*/  @!P6 FMUL R27, R27, 16777216 ;  /* 0x4b8000001b1be820 */ /* 0x000fe20000400000 */
[----:B------:R-:W-:Y:S01]  /*2f40*/  @!P6 FMUL R26, R26, 16777216 ;  /* 0x4b8000001a1ae820 */ /* 0x000fe20000400000 */
[----:B------:R-:W-:Y:S01]  /*2f50*/  FFMA.FTZ R17, R29, 1.1920928955078125e-07, R24 ;  /* 0x340000001d117823 */ /* 0x000fe20000010018 */
[----:B------:R-:W-:Y:S01]  /*2f60*/  @!P0 FMUL R4, R4, 16777216 ;  /* 0x4b80000004048820 */ /* 0x000fe20000400000 */
[----:B------:R-:W-:Y:S01]  /*2f70*/  @!P0 FMUL R6, R6, 16777216 ;  /* 0x4b80000006068820 */ /* 0x000fe20000400000 */
[----:B------:R-:W3:Y:S01]  /*2f80*/  MUFU.RCP R5, R67 ;  /* 0x0000004300057308 */ /* 0x000ee20000001000 */
[----:B------:R-:W-:Y:S01]  /*2f90*/  FFMA.FTZ R29, R33, 1.1920928955078125e-07, R32 ;  /* 0x34000000211d7823 */ /* 0x000fe20000010020 */
[----:B------:R-:W-:Y:S01]  /*2fa0*/  @!P0 FMUL R25, R25, 16777216 ;  /* 0x4b80000019198820 */ /* 0x000fe20000400000 */
[----:B------:R-:W-:Y:S01]  /*2fb0*/  @!P0 FMUL R7, R7, 16777216 ;  /* 0x4b80000007078820 */ /* 0x000fe20000400000 */
[----:B------:R-:W-:Y:S01]  /*2fc0*/  @!P1 FMUL R41, R41, 16777216 ;  /* 0x4b80000029299820 */ /* 0x000fe20000400000 */
[C---:B0-----:R-:W-:Y:S01]  /*2fd0*/  FMUL R32, R22.reuse, R39 ;  /* 0x0000002716207220 */ /* 0x041fe20000400000 */
[----:B------:R-:W-:Y:S01]  /*2fe0*/  FMUL R33, R22, R38 ;  /* 0x0000002616217220 */ /* 0x000fe20000400000 */
[----:B------:R-:W-:Y:S01]  /*2ff0*/  @!P4 FMUL R56, R56, 16777216 ;  /* 0x4b8000003838c820 */ /* 0x000fe20000400000 */
[----:B------:R-:W-:Y:S01]  /*3000*/  @!P4 FMUL R42, R42, 16777216 ;  /* 0x4b8000002a2ac820 */ /* 0x000fe20000400000 */
[----:B------:R-:W-:Y:S01]  /*3010*/  @!P1 FMUL R65, R65, 16777216 ;  /* 0x4b80000041419820 */ /* 0x000fe20000400000 */
[C---:B------:R-:W-:Y:S01]  /*3020*/  FMUL R23, R22.reuse, R23 ;  /* 0x0000001716177220 */ /* 0x040fe20000400000 */
[C---:B------:R-:W-:Y:S01]  /*3030*/  FMUL R24, R22.reuse, R34 ;  /* 0x0000002216187220 */ /* 0x040fe20000400000 */
[C---:B------:R-:W-:Y:S01]  /*3040*/  FMUL R11, R22.reuse, R11 ;  /* 0x0000000b160b7220 */ /* 0x040fe20000400000 */
[C---:B------:R-:W-:Y:S01]  /*3050*/  FMUL R20, R22.reuse, R20 ;  /* 0x0000001416147220 */ /* 0x040fe20000400000 */
[C---:B------:R-:W-:Y:S01]  /*3060*/  FMUL R38, R22.reuse, R27 ;  /* 0x0000001b16267220 */ /* 0x040fe20000400000 */
[----:B------:R-:W-:Y:S01]  /*3070*/  FMUL R39, R22, R26 ;  /* 0x0000001a16277220 */ /* 0x000fe20000400000 */
[C---:B-1----:R-:W-:Y:S01]  /*3080*/  FMUL R22, R40.reuse, R4 ;  /* 0x0000000428167220 */ /* 0x042fe20000400000 */
[C---:B------:R-:W-:Y:S01]  /*3090*/  FMUL R26, R40.reuse, R6 ;  /* 0x00000006281a7220 */ /* 0x040fe20000400000 */
[----:B------:R-:W-:Y:S01]  /*30a0*/  @!P0 FMUL R37, R37, 16777216 ;  /* 0x4b80000025258820 */ /* 0x000fe20000400000 */
[----:B------:R-:W-:Y:S01]  /*30b0*/  @!P0 FMUL R35, R35, 16777216 ;  /* 0x4b80000023238820 */ /* 0x000fe20000400000 */
[----:B------:R-:W-:Y:S01]  /*30c0*/  @!P0 FMUL R19, R19, 16777216 ;  /* 0x4b80000013138820 */ /* 0x000fe20000400000 */
[----:B------:R-:W-:Y:S01]  /*30d0*/  @!P0 FMUL R21, R21, 16777216 ;  /* 0x4b80000015158820 */ /* 0x000fe20000400000 */
[C---:B------:R-:W-:Y:S01]  /*30e0*/  FMUL R6, R40.reuse, R25 ;  /* 0x0000001928067220 */ /* 0x040fe20000400000 */
[----:B------:R-:W-:Y:S01]  /*30f0*/  FMUL R7, R40, R7 ;  /* 0x0000000728077220 */ /* 0x000fe20000400000 */
[----:B--2---:R-:W-:Y:S01]  /*3100*/  FMUL R4, R48, R41 ;  /* 0x0000002930047220 */ /* 0x004fe20000400000 */
[----:B------:R-:W-:Y:S01]  /*3110*/  @!P4 FMUL R36, R36, 16777216 ;  /* 0x4b8000002424c820 */ /* 0x000fe20000400000 */
[----:B------:R-:W-:Y:S01]  /*3120*/  @!P4 FMUL R54, R54, 16777216 ;  /* 0x4b8000003636c820 */ /* 0x000fe20000400000 */
[----:B------:R-:W-:Y:S01]  /*3130*/  @!P4 FMUL R51, R51, 16777216 ;  /* 0x4b8000003333c820 */ /* 0x000fe20000400000 */
[----:B------:R-:W-:Y:S01]  /*3140*/  @!P4 FMUL R50, R50, 16777216 ;  /* 0x4b8000003232c820 */ /* 0x000fe20000400000 */
[----:B------:R-:W-:Y:S01]  /*3150*/  @!P4 FMUL R47, R47, 16777216 ;  /* 0x4b8000002f2fc820 */ /* 0x000fe20000400000 */
[----:B------:R-:W-:Y:S01]  /*3160*/  @!P4 FMUL R46, R46, 16777216 ;  /* 0x4b8000002e2ec820 */ /* 0x000fe20000400000 */
[C---:B---3--:R-:W-:Y:S01]  /*3170*/  FMUL R56, R5.reuse, R56 ;  /* 0x0000003805387220 */ /* 0x048fe20000400000 */
[----:B------:R-:W-:Y:S01]  /*3180*/  FMUL R65, R48, R65 ;  /* 0x0000004130417220 */ /* 0x000fe20000400000 */
[----:B------:R-:W-:Y:S01]  /*3190*/  FMUL R41, R5, R42 ;  /* 0x0000002a05297220 */ /* 0x000fe20000400000 */
[----:B------:R-:W-:Y:S01]  /*31a0*/  LOP3.LUT R31, R2, 0xe0, RZ, 0xc0, !PT ;  /* 0x000000e0021f7812 */ /* 0x000fe200078ec0ff */
[C---:B------:R-:W-:Y:S01]  /*31b0*/  FMUL R34, R40.reuse, R37 ;  /* 0x0000002528227220 */ /* 0x040fe20000400000 */
[----:B------:R-:W-:Y:S01]  /*31c0*/  IADD3 R30, R9, -R30, RZ ;  /* 0x8000001e091e7210 */ /* 0x000fe20007ffe0ff */
[C---:B------:R-:W-:Y:S01]  /*31d0*/  FMUL R35, R40.reuse, R35 ;  /* 0x0000002328237220 */ /* 0x040fe20000400000 */
[C---:B------:R-:W-:Y:S01]  /*31e0*/  FMUL R19, R40.reuse, R19 ;  /* 0x0000001328137220 */ /* 0x040fe20000400000 */
[----:B------:R-:W-:Y:S01]  /*31f0*/  FMUL R21, R40, R21 ;  /* 0x0000001528157220 */ /* 0x000fe20000400000 */
[C---:B------:R-:W-:Y:S01]  /*3200*/  FMUL R36, R5.reuse, R36 ;  /* 0x0000002405247220 */ /* 0x040fe20000400000 */
[C---:B------:R-:W-:Y:S01]  /*3210*/  FMUL R37, R5.reuse, R54 ;  /* 0x0000003605257220 */ /* 0x040fe20000400000 */
[C---:B------:R-:W-:Y:S01]  /*3220*/  FMUL R25, R5.reuse, R51 ;  /* 0x0000003305197220 */ /* 0x040fe20000400000 */
[C---:B------:R-:W-:Y:S01]  /*3230*/  FMUL R40, R5.reuse, R50 ;  /* 0x0000003205287220 */ /* 0x040fe20000400000 */
[C---:B------:R-:W-:Y:S01]  /*3240*/  FMUL R27, R5.reuse, R47 ;  /* 0x0000002f051b7220 */ /* 0x040fe20000400000 */
[----:B------:R-:W-:Y:S01]  /*3250*/  FMUL R42, R5, R46 ;  /* 0x0000002e052a7220 */ /* 0x000fe20000400000 */
[----:B------:R-:W-:Y:S01]  /*3260*/  F2FP.BF16.F32.PACK_AB R6, R6, R7 ;  /* 0x000000070606723e */ /* 0x000fe200000010ff */
[----:B------:R-:W-:Y:S01]  /*3270*/  IMAD.MOV.U32 R46, RZ, RZ, 0x3dc6b27f ;  /* 0x3dc6b27fff2e7424 */ /* 0x000fe200078e00ff */
[----:B------:R-:W-:Y:S01]  /*3280*/  LEA R31, R31, R58, 0x3 ;  /* 0x0000003a1f1f7211 */ /* 0x000fe200078e18ff */
[----:B------:R-:W-:Y:S01]  /*3290*/  FADD R30, R30, -1 ;  /* 0xbf8000001e1e7421 */ /* 0x000fe20000000000 */
[----:B------:R-:W-:Y:S01]  /*32a0*/  F2FP.BF16.F32.PACK_AB R4, R4, R65 ;  /* 0x000000410404723e */ /* 0x000fe200000010ff */
[----:B------:R-:W-:Y:S01]  /*32b0*/  IMAD.IADD R45, R10, 0x1, -R45 ;  /* 0x000000010a2d7824 */ /* 0x000fe200078e0a2d */
[----:B------:R-:W-:Y:S01]  /*32c0*/  F2FP.BF16.F32.PACK_AB R5, R56, R41 ;  /* 0x000000293805723e */ /* 0x000fe200000010ff */
[----:B------:R-:W-:Y:S01]  /*32d0*/  IMAD.IADD R49, R18, 0x1, -R49 ;  /* 0x0000000112317824 */ /* 0x000fe200078e0a31 */
[----:B------:R-:W-:Y:S01]  /*32e0*/  F2FP.BF16.F32.PACK_AB R7, R38, R39 ;  /* 0x000000272607723e */ /* 0x000fe200000010ff */
[----:B------:R-:W-:Y:S01]  /*32f0*/  FADD R45, R45, -1 ;  /* 0xbf8000002d2d7421 */ /* 0x000fe20000000000 */
[C---:B------:R-:W-:Y:S01]  /*3300*/  IADD3 R43, R8.reuse, -R43, RZ ;  /* 0x8000002b082b7210 */ /* 0x040fe20007ffe0ff */
[----:B------:R-:W-:Y:S01]  /*3310*/  FADD R49, R49, -1 ;  /* 0xbf80000031317421 */ /* 0x000fe20000000000 */
[----:B------:R-:W-:Y:S01]  /*3320*/  @!P1 FMUL R53, R53, 16777216 ;  /* 0x4b80000035359820 */ /* 0x000fe20000400000 */
[----:B------:R0:W-:Y:S01]  /*3330*/  STSM.16.M88.4 [R31], R4 ;  /* 0x000000041f007844 */ /* 0x0001e20000000200 */
[----:B------:R-:W-:Y:S01]  /*3340*/  @!P1 FMUL R55, R55, 16777216 ;  /* 0x4b80000037379820 */ /* 0x000fe20000400000 */
[----:B------:R-:W-:Y:S01]  /*3350*/  FADD R43, R43, -1 ;  /* 0xbf8000002b2b7421 */ /* 0x000fe20000000000 */
[----:B------:R-:W-:Y:S01]  /*3360*/  @!P1 FMUL R57, R57, 16777216 ;  /* 0x4b80000039399820 */ /* 0x000fe20000400000 */
[----:B------:R-:W-:Y:S01]  /*3370*/  @!P1 FMUL R59, R59, 16777216 ;  /* 0x4b8000003b3b9820 */ /* 0x000fe20000400000 */
[----:B------:R-:W-:Y:S01]  /*3380*/  @!P1 FMUL R61, R61, 16777216 ;  /* 0x4b8000003d3d9820 */ /* 0x000fe20000400000 */
[----:B------:R-:W-:Y:S01]  /*3390*/  @!P1 FMUL R63, R63, 16777216 ;  /* 0x4b8000003f3f9820 */ /* 0x000fe20000400000 */
[----:B------:R-:W-:Y:S01]  /*33a0*/  ISETP.GE.U32.AND P0, PT, R8, 0x7f800000, PT ;  /* 0x7f8000000800780c */ /* 0x000fe20003f06070 */
[----:B------:R-:W-:Y:S01]  /*33b0*/  FMUL R39, R48, R53 ;  /* 0x0000003530277220 */ /* 0x000fe20000400000 */
[----:B------:R-:W-:Y:S01]  /*33c0*/  ISETP.GE.U32.AND P1, PT, R10, 0x7f800000, PT ;  /* 0x7f8000000a00780c */ /* 0x000fe20003f26070 */
[C---:B------:R-:W-:Y:S01]  /*33d0*/  FMUL R38, R48.reuse, R55 ;  /* 0x0000003730267220 */ /* 0x040fe20000400000 */
[----:B------:R-:W-:Y:S01]  /*33e0*/  ISETP.GE.U32.AND P4, PT, R9, 0x7f800000, PT ;  /* 0x7f8000000900780c */ /* 0x000fe20003f86070 */
[C---:B------:R-:W-:Y:S01]  /*33f0*/  FMUL R41, R48.reuse, R57 ;  /* 0x0000003930297220 */ /* 0x040fe20000400000 */
[C---:B------:R-:W-:Y:S01]  /*3400*/  FMUL R44, R48.reuse, R59 ;  /* 0x0000003b302c7220 */ /* 0x040fe20000400000 */
[C---:B------:R-:W-:Y:S01]  /*3410*/  FMUL R61, R48.reuse, R61 ;  /* 0x0000003d303d7220 */ /* 0x040fe20000400000 */
[----:B------:R-:W-:Y:S01]  /*3420*/  FMUL R48, R48, R63 ;  /* 0x0000003f30307220 */ /* 0x000fe20000400000 */
[CC--:B0-----:R-:W-:Y:S01]  /*3430*/  FFMA.FTZ R5, R30.reuse, R46.reuse, -0.16845393180847167969 ;  /* 0xbe2c7f301e057423 */ /* 0x0c1fe2000001002e */
[-C--:B------:R-:W-:Y:S01]  /*3440*/  FFMA.FTZ R4, R43, R46.reuse, -0.16845393180847167969 ;  /* 0xbe2c7f302b047423 */ /* 0x080fe2000001002e */
[-C--:B------:R-:W-:Y:S01]  /*3450*/  FFMA.FTZ R6, R45, R46.reuse, -0.16845393180847167969 ;  /* 0xbe2c7f302d067423 */ /* 0x080fe2000001002e */
[----:B------:R-:W-:Y:S01]  /*3460*/  FFMA.FTZ R46, R49, R46, -0.16845393180847167969 ;  /* 0xbe2c7f30312e7423 */ /* 0x000fe2000001002e */
[C---:B------:R-:W-:Y:S01]  /*3470*/  FFMA.FTZ R5, R30.reuse, R5, 0.1716887056827545166 ;  /* 0x3e2fcf2a1e057423 */ /* 0x040fe20000010005 */
[----:B------:R-:W-:Y:S01]  /*3480*/  FFMA.FTZ R4, R43, R4, 0.1716887056827545166 ;  /* 0x3e2fcf2a2b047423 */ /* 0x000fe20000010004 */
[----:B------:R-:W-:Y:S01]  /*3490*/  FFMA.FTZ R6, R45, R6, 0.1716887056827545166 ;  /* 0x3e2fcf2a2d067423 */ /* 0x000fe20000010006 */
[----:B------:R-:W-:Y:S01]  /*34a0*/  FFMA.FTZ R46, R49, R46, 0.1716887056827545166 ;  /* 0x3e2fcf2a312e7423 */ /* 0x000fe2000001002e */
[C---:B------:R-:W-:Y:S01]  /*34b0*/  FFMA.FTZ R5, R30.reuse, R5, -0.17900948226451873779 ;  /* 0xbe374e431e057423 */ /* 0x040fe20000010005 */
[----:B------:R-:W-:Y:S01]  /*34c0*/  FFMA.FTZ R4, R43, R4, -0.17900948226451873779 ;  /* 0xbe374e432b047423 */ /* 0x000fe20000010004 */
[----:B------:R-:W-:Y:S01]  /*34d0*/  FFMA.FTZ R6, R45, R6, -0.17900948226451873779 ;  /* 0xbe374e432d067423 */ /* 0x000fe20000010006 */
[----:B------:R-:W-:Y:S01]  /*34e0*/  FFMA.FTZ R46, R49, R46, -0.17900948226451873779 ;  /* 0xbe374e43312e7423 */ /* 0x000fe2000001002e */
[C---:B------:R-:W-:Y:S01]  /*34f0*/  FFMA.FTZ R5, R30.reuse, R5, 0.20512372255325317383 ;  /* 0x3e520bf41e057423 */ /* 0x040fe20000010005 */
[----:B------:R-:W-:Y:S01]  /*3500*/  FFMA.FTZ R4, R43, R4, 0.20512372255325317383 ;  /* 0x3e520bf42b047423 */ /* 0x000fe20000010004 */
[----:B------:R-:W-:Y:S01]  /*3510*/  FFMA.FTZ R6, R45, R6, 0.20512372255325317383 ;  /* 0x3e520bf42d067423 */ /* 0x000fe20000010006 */
[----:B------:R-:W-:Y:S01]  /*3520*/  FFMA.FTZ R46, R49, R46, 0.20512372255325317383 ;  /* 0x3e520bf4312e7423 */ /* 0x000fe2000001002e */
[C---:B------:R-:W-:Y:S01]  /*3530*/  FFMA.FTZ R5, R30.reuse, R5, -0.24046532809734344482 ;  /* 0xbe763c8b1e057423 */ /* 0x040fe20000010005 */
[----:B------:R-:W-:Y:S01]  /*3540*/  FFMA.FTZ R4, R43, R4, -0.24046532809734344482 ;  /* 0xbe763c8b2b047423 */ /* 0x000fe20000010004 */
[----:B------:R-:W-:Y:S01]  /*3550*/  FFMA.FTZ R6, R45, R6, -0.24046532809734344482 ;  /* 0xbe763c8b2d067423 */ /* 0x000fe20000010006 */
[----:B------:R-:W-:Y:S01]  /*3560*/  FFMA.FTZ R46, R49, R46, -0.24046532809734344482 ;  /* 0xbe763c8b312e7423 */ /* 0x000fe2000001002e */
[C---:B------:R-:W-:Y:S01]  /*3570*/  FFMA.FTZ R5, R30.reuse, R5, 0.28857114911079406738 ;  /* 0x3e93bf991e057423 */ /* 0x040fe20000010005 */
[----:B------:R-:W-:Y:S01]  /*3580*/  FFMA.FTZ R4, R43, R4, 0.28857114911079406738 ;  /* 0x3e93bf992b047423 */ /* 0x000fe20000010004 */
[----:B------:R-:W-:Y:S01]  /*3590*/  FFMA.FTZ R6, R45, R6, 0.28857114911079406738 ;  /* 0x3e93bf992d067423 */ /* 0x000fe20000010006 */
[----:B------:R-:W-:Y:S01]  /*35a0*/  FFMA.FTZ R46, R49, R46, 0.28857114911079406738 ;  /* 0x3e93bf99312e7423 */ /* 0x000fe2000001002e */
[----:B------:R-:W-:Y:S01]  /*35b0*/  FFMA.FTZ R5, R30, R5, -0.36067417263984680176 ;  /* 0xbeb8aa491e057423 */ /* 0x000fe20000010005 */
[----:B------:R-:W-:Y:S01]  /*35c0*/  FFMA.FTZ R4, R43, R4, -0.36067417263984680176 ;  /* 0xbeb8aa492b047423 */ /* 0x000fe20000010004 */
[----:B------:R-:W-:Y:S01]  /*35d0*/  FFMA.FTZ R6, R45, R6, -0.36067417263984680176 ;  /* 0xbeb8aa492d067423 */ /* 0x000fe20000010006 */
[----:B------:R-:W-:-:S02]  /*35e0*/  @P1 IMAD.MOV.U32 R7, RZ, RZ, 0x7f800000 ;  /* 0x7f800000ff071424 */ /* 0x000fc400078e00ff */
[C---:B------:R-:W-:Y:S01]  /*35f0*/  FFMA.FTZ R5, R30.reuse, R5, 0.48089820146560668945 ;  /* 0x3ef6384a1e057423 */ /* 0x040fe20000010005 */
[----:B------:R-:W-:Y:S01]  /*3600*/  FFMA.FTZ R4, R43, R4, 0.48089820146560668945 ;  /* 0x3ef6384a2b047423 */ /* 0x000fe20000010004 */
[----:B------:R-:W-:Y:S01]  /*3610*/  FFMA.FTZ R6, R45, R6, 0.48089820146560668945 ;  /* 0x3ef6384a2d067423 */ /* 0x000fe20000010006 */
[----:B------:R-:W-:Y:S01]  /*3620*/  FFMA.FTZ R46, R49, R46, -0.36067417263984680176 ;  /* 0xbeb8aa49312e7423 */ /* 0x000fe2000001002e */
[C---:B------:R-:W-:Y:S01]  /*3630*/  FFMA.FTZ R5, R30.reuse, R5, -0.72134751081466674805 ;  /* 0xbf38aa3b1e057423 */ /* 0x040fe20000010005 */
[----:B------:R-:W-:Y:S01]  /*3640*/  FFMA.FTZ R4, R43, R4, -0.72134751081466674805 ;  /* 0xbf38aa3b2b047423 */ /* 0x000fe20000010004 */
[----:B------:R-:W-:Y:S01]  /*3650*/  FFMA.FTZ R6, R45, R6, -0.72134751081466674805 ;  /* 0xbf38aa3b2d067423 */ /* 0x000fe20000010006 */
[----:B------:R-:W-:Y:S01]  /*3660*/  FFMA.FTZ R46, R49, R46, 0.48089820146560668945 ;  /* 0x3ef6384a312e7423 */ /* 0x000fe2000001002e */
[C---:B------:R-:W-:Y:S01]  /*3670*/  FMUL R5, R30.reuse, R5 ;  /* 0x000000051e057220 */ /* 0x040fe20000400000 */
[----:B------:R-:W-:Y:S01]  /*3680*/  FMUL R4, R43, R4 ;  /* 0x000000042b047220 */ /* 0x000fe20000400000 */
[----:B------:R-:W-:Y:S01]  /*3690*/  FMUL R6, R45, R6 ;  /* 0x000000062d067220 */ /* 0x000fe20000400000 */
[----:B------:R-:W-:Y:S01]  /*36a0*/  FFMA.FTZ R46, R49, R46, -0.72134751081466674805 ;  /* 0xbf38aa3b312e7423 */ /* 0x000fe2000001002e */
[C---:B------:R-:W-:Y:S01]  /*36b0*/  FMUL R5, R30.reuse, R5 ;  /* 0x000000051e057220 */ /* 0x040fe20000400000 */
[----:B------:R-:W-:Y:S01]  /*36c0*/  FMUL R4, R43, R4 ;  /* 0x000000042b047220 */ /* 0x000fe20000400000 */
[----:B------:R-:W-:Y:S01]  /*36d0*/  FMUL R6, R45, R6 ;  /* 0x000000062d067220 */ /* 0x000fe20000400000 */
[----:B------:R-:W-:Y:S01]  /*36e0*/  FMUL R46, R49, R46 ;  /* 0x0000002e312e7220 */ /* 0x000fe20000400000 */
[----:B------:R-:W-:Y:S01]  /*36f0*/  FFMA.FTZ R30, R30, 1.4426950216293334961, R5 ;  /* 0x3fb8aa3b1e1e7823 */ /* 0x000fe20000010005 */
[----:B------:R-:W-:Y:S01]  /*3700*/  FFMA.FTZ R4, R43, 1.4426950216293334961, R4 ;  /* 0x3fb8aa3b2b047823 */ /* 0x000fe20000010004 */
[----:B------:R-:W-:Y:S01]  /*3710*/  FFMA.FTZ R45, R45, 1.4426950216293334961, R6 ;  /* 0x3fb8aa3b2d2d7823 */ /* 0x000fe20000010006 */
[----:B------:R-:W-:Y:S01]  /*3720*/  @P0 MOV R5, 0x7f800000 ;  /* 0x7f80000000050802 */ /* 0x000fe20000000f00 */
[----:B------:R-:W-:Y:S01]  /*3730*/  FADD R17, R17, R30 ;  /* 0x0000001e11117221 */ /* 0x000fe20000000000 */
[----:B------:R-:W-:Y:S01]  /*3740*/  LOP3.LUT R30, R2, 0xff, RZ, 0xc0, !PT ;  /* 0x000000ff021e7812 */ /* 0x000fe200078ec0ff */
[----:B------:R-:W-:Y:S01]  /*3750*/  FADD R15, R15, R4 ;  /* 0x000000040f0f7221 */ /* 0x000fe20000000000 */
[----:B------:R-:W-:Y:S01]  /*3760*/  @P4 MOV R4, 0x7f800000 ;  /* 0x7f80000000044802 */ /* 0x000fe20000000f00 */
[----:B------:R-:W-:Y:S01]  /*3770*/  FADD R28, R28, R45 ;  /* 0x0000002d1c1c7221 */ /* 0x000fe20000000000 */
[----:B------:R-:W-:Y:S01]  /*3780*/  LEA R30, R30, UR17, 0x4 ;  /* 0x000000111e1e7c11 */ /* 0x000fe2000f8e20ff */
[----:B------:R-:W-:Y:S01]  /*3790*/  @P0 FFMA.FTZ R15, R8, R5, +INF ;  /* 0x7f800000080f0423 */ /* 0x000fe20000010005 */
[----:B------:R-:W-:Y:S01]  /*37a0*/  @P1 FFMA.FTZ R28, R10, R7, +INF ;  /* 0x7f8000000a1c1423 */ /* 0x000fe20000010007 */
[----:B------:R-:W-:Y:S01]  /*37b0*/  @P4 FFMA.FTZ R17, R9, R4, +INF ;  /* 0x7f80000009114423 */ /* 0x000fe20000010004 */
[----:B------:R-:W-:Y:S01]  /*37c0*/  BAR.SYNC.DEFER_BLOCKING 0x0 ;  /* 0x0000000000007b1d */ /* 0x000fe20000010000 */
[C---:B------:R-:W-:Y:S01]  /*37d0*/  FMUL R46, R49.reuse, R46 ;  /* 0x0000002e312e7220 */ /* 0x040fe20000400000 */
[----:B------:R-:W-:Y:S01]  /*37e0*/  FSETP.NEU.AND P3, PT, R8, RZ, PT ;  /* 0x000000ff0800720b */ /* 0x000fe20003f6d000 */
[----:B------:R-:W-:Y:S01]  /*37f0*/  IMAD R43, R0, UR5, RZ ;  /* 0x00000005002b7c24 */ /* 0x000fe2000f8e02ff */
[----:B------:R-:W-:Y:S01]  /*3800*/  FSETP.NEU.AND P2, PT, R10, RZ, PT ;  /* 0x000000ff0a00720b */ /* 0x000fe20003f4d000 */
[----:B------:R-:W-:Y:S01]  /*3810*/  FFMA.FTZ R46, R49, 1.4426950216293334961, R46 ;  /* 0x3fb8aa3b312e7823 */ /* 0x000fe2000001002e */
[----:B------:R-:W-:Y:S01]  /*3820*/  FSETP.NEU.AND P1, PT, R9, RZ, PT ;  /* 0x000000ff0900720b */ /* 0x000fe20003f2d000 */
[----:B------:R-:W-:Y:S01]  /*3830*/  USHF.L.U32 UR5, UR4, 0x1, URZ ;  /* 0x0000000104057899 */ /* 0x000fe2000800063f */
[----:B------:R-:W-:Y:S01]  /*3840*/  F2FP.BF16.F32.PACK_AB R8, R61, R48 ;  /* 0x000000303d08723e */ /* 0x000fe200000010ff */
[----:B------:R-:W-:Y:S01]  /*3850*/  FADD R29, R29, R46 ;  /* 0x0000002e1d1d7221 */ /* 0x000fe20000000000 */
[----:B------:R-:W-:Y:S01]  /*3860*/  F2FP.BF16.F32.PACK_AB R9, R27, R42 ;  /* 0x0000002a1b09723e */ /* 0x000fe200000010ff */
[----:B------:R-:W0:Y:S01]  /*3870*/  LDC.64 R46, c[0x0][0x228] ;  /* 0x00008a00ff2e7b82 */ /* 0x000e220000000a00 */
[----:B------:R-:W-:-:S02]  /*3880*/  F2FP.BF16.F32.PACK_AB R10, R21, R26 ;  /* 0x0000001a150a723e */ /* 0x000fc400000010ff */
[----:B------:R-:W-:Y:S02]  /*3890*/  F2FP.BF16.F32.PACK_AB R11, R11, R20 ;  /* 0x000000140b0b723e */ /* 0x000fe400000010ff */
[C---:B------:R-:W-:Y:S02]  /*38a0*/  ISETP.GE.U32.AND P5, PT, R18.reuse, 0x7f800000, PT ;  /* 0x7f8000001200780c */ /* 0x040fe40003fa6070 */
[----:B------:R-:W-:Y:S01]  /*38b0*/  SHF.L.U32 R21, R43, 0x1, RZ ;  /* 0x000000012b157819 */ /* 0x000fe200000006ff */
[----:B------:R-:W1:Y:S01]  /*38c0*/  LDC R59, c[0x0][0x278] ;  /* 0x00009e00ff3b7b82 */ /* 0x000e620000000800 */
[----:B------:R-:W-:Y:S02]  /*38d0*/  FSETP.NEU.AND P0, PT, R18, RZ, PT ;  /* 0x000000ff1200720b */ /* 0x000fe40003f0d000 */
[----:B------:R-:W-:Y:S01]  /*38e0*/  F2FP.BF16.F32.PACK_AB R23, R23, R24 ;  /* 0x000000181717723e */ /* 0x000fe200000010ff */
[----:B------:R-:W2:Y:S01]  /*38f0*/  LDS.128 R4, [R30] ;  /* 0x000000001e047984 */ /* 0x000ea20000000c00 */
[----:B------:R-:W-:-:S02]  /*3900*/  F2FP.BF16.F32.PACK_AB R20, R41, R44 ;  /* 0x0000002c2914723e */ /* 0x000fc400000010ff */
[----:B------:R-:W-:Y:S01]  /*3910*/  F2FP.BF16.F32.PACK_AB R22, R22, R19 ;  /* 0x000000131616723e */ /* 0x000fe200000010ff */
[----:B------:R-:W-:Y:S02]  /*3920*/  BAR.SYNC.DEFER_BLOCKING 0x0 ;  /* 0x0000000000007b1d */ /* 0x000fe40000010000 */
[----:B------:R-:W-:Y:S01]  /*3930*/  @P5 IMAD.MOV.U32 R27, RZ, RZ, 0x7f800000 ;  /* 0x7f800000ff1b5424 */ /* 0x000fe200078e00ff */
[----:B------:R-:W-:Y:S02]  /*3940*/  F2FP.BF16.F32.PACK_AB R44, R39, R38 ;  /* 0x00000026272c723e */ /* 0x000fe400000010ff */
[----:B------:R-:W-:Y:S01]  /*3950*/  F2FP.BF16.F32.PACK_AB R45, R36, R37 ;  /* 0x00000025242d723e */ /* 0x000fe200000010ff */
[----:B------:R-:W-:Y:S01]  /*3960*/  @P5 FFMA.FTZ R29, R18, R27, +INF ;  /* 0x7f800000121d5423 */ /* 0x000fe2000001001b */
[----:B------:R-:W-:Y:S02]  /*3970*/  FSEL R15, R15, -INF , P3 ;  /* 0xff8000000f0f7808 */ /* 0x000fe40001800000 */
[----:B0-----:R-:W-:Y:S01]  /*3980*/  IADD3 R18, P4, P5, R21, UR5, R46 ;  /* 0x0000000515127c10 */ /* 0x001fe2000fd9e02e */
[----:B------:R-:W-:Y:S01]  /*3990*/  UIMAD.WIDE UR4, UR4, 0x2, URZ ;  /* 0x00000002040478a5 */ /* 0x000fe2000f8e023f */
[----:B------:R-:W-:Y:S01]  /*39a0*/  F2FP.BF16.F32.PACK_AB R21, R25, R40 ;  /* 0x000000281915723e */ /* 0x000fe200000010ff */
[----:B------:R-:W-:Y:S01]  /*39b0*/  IMAD.HI R40, R43, 0x2, RZ ;  /* 0x000000022b287827 */ /* 0x000fe200078e02ff */
[----:B------:R-:W-:-:S02]  /*39c0*/  F2FP.BF16.F32.PACK_AB R46, R34, R35 ;  /* 0x00000023222e723e */ /* 0x000fc400000010ff */
[----:B------:R-:W-:Y:S01]  /*39d0*/  FSEL R17, R17, -INF , P1 ;  /* 0xff80000011117808 */ /* 0x000fe20000800000 */
[C---:B-1----:R-:W-:Y:S01]  /*39e0*/  IMAD.SHL.U32 R39, R59.reuse, 0x2, RZ ;  /* 0x000000023b277824 */ /* 0x042fe200078e00ff */
[----:B------:R-:W-:Y:S01]  /*39f0*/  IADD3.X R19, R40, UR5, R47, P4, P5 ;  /* 0x0000000528137c10 */ /* 0x000fe2000a7ea42f */
[C---:B------:R-:W-:Y:S01]  /*3a00*/  IMAD R41, R59.reuse, 0x6, RZ ;  /* 0x000000063b297824 */ /* 0x040fe200078e02ff */
[----:B------:R-:W-:Y:S01]  /*3a10*/  F2FP.BF16.F32.PACK_AB R47, R32, R33 ;  /* 0x00000021202f723e */ /* 0x000fe200000010ff */
[----:B------:R-:W-:Y:S01]  /*3a20*/  IMAD R35, R59, 0x3, RZ ;  /* 0x000000033b237824 */ /* 0x000fe200078e02ff */
[-C--:B------:R-:W-:Y:S01]  /*3a30*/  IADD3 R32, P4, R39, R18.reuse, RZ ;  /* 0x0000001227207210 */ /* 0x080fe20007f9e0ff */
[C---:B------:R-:W-:Y:S01]  /*3a40*/  IMAD R49, R59.reuse, 0xa, RZ ;  /* 0x0000000a3b317824 */ /* 0x040fe200078e02ff */
[C---:B------:R-:W-:Y:S01]  /*3a50*/  SHF.L.U32 R37, R59.reuse, 0x2, RZ ;  /* 0x000000023b257819 */ /* 0x040fe200000006ff */
[C---:B------:R-:W-:Y:S01]  /*3a60*/  IMAD R53, R59.reuse, 0xc, RZ ;  /* 0x0000000c3b357824 */ /* 0x040fe200078e02ff */
[----:B------:R-:W-:Y:S01]  /*3a70*/  STSM.16.M88.4 [R31], R8 ;  /* 0x000000081f007844 */ /* 0x000fe20000000200 */
[C---:B------:R-:W-:Y:S01]  /*3a80*/  LEA.HI.X.SX32 R33, R59.reuse, R19, 0x1, P4 ;  /* 0x000000133b217211 */ /* 0x040fe200020f0eff */
[C---:B------:R-:W-:Y:S01]  /*3a90*/  IMAD R57, R59.reuse, 0xe, RZ ;  /* 0x0000000e3b397824 */ /* 0x040fe200078e02ff */
[C---:B------:R-:W-:Y:S01]  /*3aa0*/  LEA R34, P4, R59.reuse, R18, 0x3 ;  /* 0x000000123b227211 */ /* 0x040fe200078818ff */
[----:B------:R-:W-:Y:S01]  /*3ab0*/  BAR.SYNC.DEFER_BLOCKING 0x0 ;  /* 0x0000000000007b1d */ /* 0x000fe20000010000 */
[C---:B------:R-:W-:Y:S01]  /*3ac0*/  IMAD R67, R59.reuse, 0x12, RZ ;  /* 0x000000123b437824 */ /* 0x040fe200078e02ff */
[C---:B------:R-:W-:Y:S01]  /*3ad0*/  SHF.L.U32 R63, R59.reuse, 0x4, RZ ;  /* 0x000000043b3f7819 */ /* 0x040fe200000006ff */
[----:B------:R-:W-:-:S02]  /*3ae0*/  IMAD R43, R59, 0x7, RZ ;  /* 0x000000073b2b7824 */ /* 0x000fc400078e02ff */
[----:B------:R-:W-:Y:S01]  /*3af0*/  FFMA R14, R17, 0.69314718246459960938, R14 ;  /* 0x3f317218110e7823 */ /* 0x000fe2000000000e */
[C---:B------:R-:W-:Y:S01]  /*3b00*/  IMAD R71, R59.reuse, 0x14, RZ ;  /* 0x000000143b477824 */ /* 0x040fe200078e02ff */
[----:B------:R-:W-:Y:S01]  /*3b10*/  ULDC UR4, c[0x0][0x27c] ;  /* 0x00009f0000047ab9 */ /* 0x000fe20000000800 */
[C---:B------:R-:W-:Y:S01]  /*3b20*/  IMAD R75, R59.reuse, 0x16, RZ ;  /* 0x000000163b4b7824 */ /* 0x040fe200078e02ff */
[----:B------:R-:W-:Y:S01]  /*3b30*/  UIMAD UR4, UR16, UR4, URZ ;  /* 0x00000004100472a4 */ /* 0x000fe2000f8e023f */
[C---:B------:R-:W-:Y:S02]  /*3b40*/  IMAD R83, R59.reuse, 0x18, RZ ;  /* 0x000000183b537824 */ /* 0x040fe400078e02ff */
[C---:B------:R-:W-:Y:S01]  /*3b50*/  IMAD R51, R59.reuse, 0xb, RZ ;  /* 0x0000000b3b337824 */ /* 0x040fe200078e02ff */
[----:B------:R-:W-:Y:S01]  /*3b60*/  USHF.L.U32 UR6, UR4, 0x2, URZ ;  /* 0x0000000204067899 */ /* 0x000fe2000800063f */
[C---:B------:R-:W-:Y:S01]  /*3b70*/  IMAD R87, R59.reuse, 0x1a, RZ ;  /* 0x0000001a3b577824 */ /* 0x040fe200078e02ff */
[----:B------:R-:W-:Y:S01]  /*3b80*/  UIMAD.WIDE UR4, UR4, 0x4, URZ ;  /* 0x00000004040478a5 */ /* 0x000fe2000f8e023f */
[----:B------:R-:W-:-:S02]  /*3b90*/  IMAD R79, R59, 0x1c, RZ ;  /* 0x0000001c3b4f7824 */ /* 0x000fc400078e02ff */
[C---:B------:R-:W-:Y:S02]  /*3ba0*/  IMAD R55, R59.reuse, 0xd, RZ ;  /* 0x0000000d3b377824 */ /* 0x040fe400078e02ff */
[C---:B------:R-:W-:Y:S02]  /*3bb0*/  IMAD R61, R59.reuse, 0xf, RZ ;  /* 0x0000000f3b3d7824 */ /* 0x040fe400078e02ff */
[C---:B------:R-:W-:Y:S02]  /*3bc0*/  IMAD R91, R59.reuse, 0x22, RZ ;  /* 0x000000223b5b7824 */ /* 0x040fe400078e02ff */
[C---:B------:R-:W-:Y:S01]  /*3bd0*/  IMAD R93, R59.reuse, 0x24, RZ ;  /* 0x000000243b5d7824 */ /* 0x040fe200078e02ff */
[----:B------:R-:W-:Y:S01]  /*3be0*/  LDS.128 R24, [R30] ;  /* 0x000000001e187984 */ /* 0x000fe20000000c00 */
[C---:B------:R-:W-:Y:S02]  /*3bf0*/  IMAD R95, R59.reuse, 0x26, RZ ;  /* 0x000000263b5f7824 */ /* 0x040fe400078e02ff */
[C---:B------:R-:W-:Y:S01]  /*3c00*/  IMAD R65, R59.reuse, 0x11, RZ ;  /* 0x000000113b417824 */ /* 0x040fe200078e02ff */
[----:B------:R-:W-:Y:S01]  /*3c10*/  BAR.SYNC.DEFER_BLOCKING 0x0 ;  /* 0x0000000000007b1d */ /* 0x000fe20000010000 */
[----:B------:R-:W-:-:S02]  /*3c20*/  IMAD R97, R59, 0x28, RZ ;  /* 0x000000283b617824 */ /* 0x000fc400078e02ff */
[C---:B------:R-:W-:Y:S02]  /*3c30*/  IMAD R99, R59.reuse, 0x2a, RZ ;  /* 0x0000002a3b637824 */ /* 0x040fe400078e02ff */
[C---:B------:R-:W-:Y:S02]  /*3c40*/  IMAD R69, R59.reuse, 0x13, RZ ;  /* 0x000000133b457824 */ /* 0x040fe400078e02ff */
[C---:B------:R-:W-:Y:S02]  /*3c50*/  IMAD R73, R59.reuse, 0x15, RZ ;  /* 0x000000153b497824 */ /* 0x040fe400078e02ff */
[C---:B------:R-:W-:Y:S02]  /*3c60*/  IMAD R101, R59.reuse, 0x2c, RZ ;  /* 0x0000002c3b657824 */ /* 0x040fe400078e02ff */
[C---:B------:R-:W-:Y:S02]  /*3c70*/  IMAD R77, R59.reuse, 0x17, RZ ;  /* 0x000000173b4d7824 */ /* 0x040fe400078e02ff */
[----:B------:R-:W-:-:S02]  /*3c80*/  IMAD R103, R59, 0x2e, RZ ;  /* 0x0000002e3b677824 */ /* 0x000fc400078e02ff */
[C---:B------:R-:W-:Y:S02]  /*3c90*/  IMAD R105, R59.reuse, 0x30, RZ ;  /* 0x000000303b697824 */ /* 0x040fe400078e02ff */
[C---:B------:R-:W-:Y:S02]  /*3ca0*/  IMAD R85, R59.reuse, 0x19, RZ ;  /* 0x000000193b557824 */ /* 0x040fe400078e02ff */
[C---:B------:R-:W-:Y:S02]  /*3cb0*/  IMAD R107, R59.reuse, 0x32, RZ ;  /* 0x000000323b6b7824 */ /* 0x040fe400078e02ff */
[C---:B------:R-:W-:Y:S02]  /*3cc0*/  IMAD R109, R59.reuse, 0x34, RZ ;  /* 0x000000343b6d7824 */ /* 0x040fe400078e02ff */
[C---:B------:R-:W-:Y:S01]  /*3cd0*/  IMAD R89, R59.reuse, 0x1b, RZ ;  /* 0x0000001b3b597824 */ /* 0x040fe200078e02ff */
[----:B------:R2:W-:Y:S01]  /*3ce0*/  STSM.16.M88.4 [R31], R20 ;  /* 0x000000141f007844 */ /* 0x0005e20000000200 */
[----:B------:R-:W-:-:S02]  /*3cf0*/  IMAD R111, R59, 0x36, RZ ;  /* 0x000000363b6f7824 */ /* 0x000fc400078e02ff */
[C---:B------:R-:W-:Y:S01]  /*3d00*/  IMAD R113, R59.reuse, 0x38, RZ ;  /* 0x000000383b717824 */ /* 0x040fe200078e02ff */
[----:B------:R-:W-:Y:S01]  /*3d10*/  BAR.SYNC.DEFER_BLOCKING 0x0 ;  /* 0x0000000000007b1d */ /* 0x000fe20000010000 */
[C---:B------:R-:W-:Y:S02]  /*3d20*/  IMAD R115, R59.reuse, 0x3a, RZ ;  /* 0x0000003a3b737824 */ /* 0x040fe400078e02ff */
[C---:B------:R-:W-:Y:S02]  /*3d30*/  IMAD R117, R59.reuse, 0x3c, RZ ;  /* 0x0000003c3b757824 */ /* 0x040fe400078e02ff */
[C---:B------:R-:W-:Y:S01]  /*3d40*/  IMAD R81, R59.reuse, 0x3e, RZ ;  /* 0x0000003e3b517824 */ /* 0x040fe200078e02ff */
[----:B--2---:R-:W-:Y:S01]  /*3d50*/  PRMT R22, R4, 0x7632, R22 ;  /* 0x0000763204167816 */ /* 0x004fe20000000016 */
[C---:B------:R-:W-:Y:S01]  /*3d60*/  IMAD R23, R59.reuse, 0x1d, RZ ;  /* 0x0000001d3b177824 */ /* 0x040fe200078e02ff */
[----:B------:R-:W-:-:S04]  /*3d70*/  LEA R20, P5, R59, R18, 0x2 ;  /* 0x000000123b147211 */ /* 0x000fc800078a10ff */
[----:B------:R-:W-:Y:S01]  /*3d80*/  LEA.HI.X.SX32 R21, R39, R19, 0x1, P5 ;  /* 0x0000001327157211 */ /* 0x000fe200028f0eff */
[----:B------:R-:W-:Y:S01]  /*3d90*/  IMAD R39, R59, 0x5, RZ ;  /* 0x000000053b277824 */ /* 0x000fe200078e02ff */
[----:B------:R-:W-:Y:S01]  /*3da0*/  IADD3 R36, P5, R49, R18, RZ ;  /* 0x0000001231247210 */ /* 0x000fe20007fbe0ff */
[----:B------:R-:W0:Y:S01]  /*3db0*/  LDS.128 R8, [R30] ;  /* 0x000000001e087984 */ /* 0x000e220000000c00 */
[----:B------:R-:W-:Y:S06]  /*3dc0*/  BAR.SYNC.DEFER_BLOCKING 0x0 ;  /* 0x0000000000007b1d */ /* 0x000fec0000010000 */
[----:B------:R1:W-:Y:S02]  /*3dd0*/  STSM.16.M88.4 [R31], R44 ;  /* 0x0000002c1f007844 */ /* 0x0003e40000000200 */
[----:B------:R-:W-:Y:S01]  /*3de0*/  BAR.SYNC.DEFER_BLOCKING 0x0 ;  /* 0x0000000000007b1d */ /* 0x000fe20000010000 */
[----:B-1----:R-:W-:-:S02]  /*3df0*/  IMAD.SHL.U32 R45, R59, 0x8, RZ ;  /* 0x000000083b2d7824 */ /* 0x002fc400078e00ff */
[C---:B------:R-:W-:Y:S02]  /*3e00*/  IMAD R47, R59.reuse, 0x9, RZ ;  /* 0x000000093b2f7824 */ /* 0x040fe400078e02ff */
[----:B------:R-:W-:Y:S01]  /*3e10*/  IMAD R31, R59, 0x1f, RZ ;  /* 0x0000001f3b1f7824 */ /* 0x000fe200078e02ff */
[----:B------:R-:W-:Y:S04]  /*3e20*/  STG.E.U16 desc[UR20][R18.64], R4 ;  /* 0x0000000412007986 */ /* 0x000fe8000c101514 */
[----:B------:R1:W-:Y:S04]  /*3e30*/  STG.E.U16 desc[UR20][R32.64], R22 ;  /* 0x0000001620007986 */ /* 0x0003e8000c101514 */
[----:B------:R2:W-:Y:S01]  /*3e40*/  STG.E.U16 desc[UR20][R20.64], R5 ;  /* 0x0000000514007986 */ /* 0x0005e2000c101514 */
[----:B-1----:R-:W-:-:S04]  /*3e50*/  IADD3 R32, P6, R41, R18, RZ ;  /* 0x0000001229207210 */ /* 0x002fc80007fde0ff */
[-C--:B------:R-:W-:Y:S01]  /*3e60*/  LEA.HI.X.SX32 R33, R35, R19.reuse, 0x1, P6 ;  /* 0x0000001323217211 */ /* 0x080fe200030f0eff */
[----:B--2---:R-:W-:Y:S01]  /*3e70*/  IMAD R21, R59, 0x1e, RZ ;  /* 0x0000001e3b157824 */ /* 0x004fe200078e02ff */
[-C--:B------:R-:W-:Y:S02]  /*3e80*/  IADD3 R40, P6, R53, R18.reuse, RZ ;  /* 0x0000001235287210 */ /* 0x080fe40007fde0ff */
[-C--:B------:R-:W-:Y:S02]  /*3e90*/  LEA.HI.X.SX32 R35, R37, R19.reuse, 0x1, P4 ;  /* 0x0000001325237211 */ /* 0x080fe400020f0eff */
[-C--:B------:R-:W-:Y:S02]  /*3ea0*/  IADD3 R38, P4, R57, R18.reuse, RZ ;  /* 0x0000001239267210 */ /* 0x080fe40007f9e0ff */
[----:B------:R-:W-:Y:S02]  /*3eb0*/  LEA.HI.X.SX32 R37, R39, R19, 0x1, P5 ;  /* 0x0000001327257211 */ /* 0x000fe400028f0eff */
[----:B------:R-:W-:-:S02]  /*3ec0*/  LEA R42, P5, R59, R18, 0x4 ;  /* 0x000000123b2a7211 */ /* 0x000fc400078a20ff */
[-C--:B------:R-:W-:Y:S02]  /*3ed0*/  LEA.HI.X.SX32 R41, R41, R19.reuse, 0x1, P6 ;  /* 0x0000001329297211 */ /* 0x080fe400030f0eff */
[-C--:B------:R-:W-:Y:S02]  /*3ee0*/  IADD3 R44, P6, R67, R18.reuse, RZ ;  /* 0x00000012432c7210 */ /* 0x080fe40007fde0ff */
[-C--:B------:R-:W-:Y:S02]  /*3ef0*/  LEA.HI.X.SX32 R39, R43, R19.reuse, 0x1, P4 ;  /* 0x000000132b277211 */ /* 0x080fe400020f0eff */
[-C--:B------:R-:W-:Y:S02]  /*3f00*/  IADD3 R46, P4, R71, R18.reuse, RZ ;  /* 0x00000012472e7210 */ /* 0x080fe40007f9e0ff */
[----:B------:R-:W-:Y:S02]  /*3f10*/  LEA.HI.X.SX32 R43, R45, R19, 0x1, P5 ;  /* 0x000000132d2b7211 */ /* 0x000fe400028f0eff */
[----:B------:R-:W-:-:S02]  /*3f20*/  IADD3 R48, P5, R75, R18, RZ ;  /* 0x000000124b307210 */ /* 0x000fc40007fbe0ff */
        /* <DEDUP_REMOVED lines=9> */
[----:B------:R-:W-:Y:S02]  /*3fc0*/  LEA R58, P4, R59, R18, 0x5 ;  /* 0x000000123b3a7211 */ /* 0x000fe400078828ff */
[-C--:B------:R-:W-:Y:S02]  /*3fd0*/  LEA.HI.X.SX32 R55, R57, R19.reuse, 0x1, P5 ;  /* 0x0000001339377211 */ /* 0x080fe400028f0eff */
[----:B------:R-:W-:-:S02]  /*3fe0*/  LEA.HI.X.SX32 R57, R61, R19, 0x1, P6 ;  /* 0x000000133d397211 */ /* 0x000fc400030f0eff */
[-C--:B------:R-:W-:Y:S02]  /*3ff0*/  IADD3 R60, P5, R91, R18.reuse, RZ ;  /* 0x000000125b3c7210 */ /* 0x080fe40007fbe0ff */
[-C--:B------:R-:W-:Y:S02]  /*4000*/  IADD3 R62, P6, R93, R18.reuse, RZ ;  /* 0x000000125d3e7210 */ /* 0x080fe40007fde0ff */
[-C--:B------:R-:W-:Y:S02]  /*4010*/  LEA.HI.X.SX32 R59, R63, R19.reuse, 0x1, P4 ;  /* 0x000000133f3b7211 */ /* 0x080fe400020f0eff */
[----:B------:R-:W-:Y:S02]  /*4020*/  IADD3 R64, P4, R95, R18, RZ ;  /* 0x000000125f407210 */ /* 0x000fe40007f9e0ff */
        /* <DEDUP_REMOVED lines=26> */
[----:B------:R0:W1:Y:S01]  /*41d0*/  LDS.128 R20, [R30] ;  /* 0x000000001e147984 */ /* 0x0000620000000c00 */
[----:B------:R-:W-:Y:S02]  /*41e0*/  PRMT R18, R5, 0x7632, R18 ;  /* 0x0000763205127816 */ /* 0x000fe40000000012 */
[----:B------:R-:W-:Y:S02]  /*41f0*/  LEA.HI.X.SX32 R5, R31, R19, 0x1, P4 ;  /* 0x000000131f057211 */ /* 0x000fe400020f0eff */
[----:B------:R-:W-:Y:S01]  /*4200*/  PRMT R19, R6, 0x7632, R19 ;  /* 0x0000763206137816 */ /* 0x000fe20000000013 */
[----:B------:R2:W-:Y:S01]  /*4210*/  STG.E.U16 desc[UR20][R32.64], R18 ;  /* 0x0000001220007986 */ /* 0x0005e2000c101514 */
[----:B------:R-:W-:Y:S02]  /*4220*/  PRMT R31, R7, 0x7632, R31 ;  /* 0x00007632071f7816 */ /* 0x000fe4000000001f */
[----:B0-----:R-:W-:Y:S01]  /*4230*/  PRMT R30, R8, 0x7632, R30 ;  /* 0x00007632081e7816 */ /* 0x001fe2000000001e */
[----:B------:R0:W-:Y:S04]  /*4240*/  STG.E.U16 desc[UR20][R34.64], R6 ;  /* 0x0000000622007986 */ /* 0x0001e8000c101514 */
[----:B------:R3:W-:Y:S01]  /*4250*/  STG.E.U16 desc[UR20][R36.64], R19 ;  /* 0x0000001324007986 */ /* 0x0007e2000c101514 */
[----:B--2---:R-:W-:-:S03]  /*4260*/  PRMT R33, R24, 0x7632, R33 ;  /* 0x0000763218217816 */ /* 0x004fc60000000021 */
[----:B------:R2:W-:Y:S01]  /*4270*/  STG.E.U16 desc[UR20][R40.64], R7 ;  /* 0x0000000728007986 */ /* 0x0005e2000c101514 */
[----:B------:R-:W-:Y:S02]  /*4280*/  PRMT R32, R9, 0x7632, R32 ;  /* 0x0000763209207816 */ /* 0x000fe40000000020 */
[----:B0-----:R-:W-:Y:S01]  /*4290*/  PRMT R35, R25, 0x7632, R35 ;  /* 0x0000763219237816 */ /* 0x001fe20000000023 */
[----:B------:R1:W-:Y:S01]  /*42a0*/  STG.E.U16 desc[UR20][R38.64], R31 ;  /* 0x0000001f26007986 */ /* 0x0003e2000c101514 */
[----:B------:R-:W-:Y:S02]  /*42b0*/  PRMT R6, R26, 0x7632, R6 ;  /* 0x000076321a067816 */ /* 0x000fe40000000006 */
[----:B------:R-:W-:Y:S01]  /*42c0*/  PRMT R34, R10, 0x7632, R34 ;  /* 0x000076320a227816 */ /* 0x000fe20000000022 */
[----:B------:R0:W-:Y:S01]  /*42d0*/  STG.E.U16 desc[UR20][R42.64], R24 ;  /* 0x000000182a007986 */ /* 0x0001e2000c101514 */
[----:B---3--:R-:W-:-:S03]  /*42e0*/  PRMT R36, R11, 0x7632, R36 ;  /* 0x000076320b247816 */ /* 0x008fc60000000024 */
[----:B------:R-:W-:Y:S01]  /*42f0*/  STG.E.U16 desc[UR20][R44.64], R33 ;  /* 0x000000212c007986 */ /* 0x000fe2000c101514 */
[----:B--2---:R-:W-:-:S03]  /*4300*/  PRMT R7, R27, 0x7632, R7 ;  /* 0x000076321b077816 */ /* 0x004fc60000000007 */
[----:B------:R-:W-:Y:S04]  /*4310*/  STG.E.U16 desc[UR20][R46.64], R25 ;  /* 0x000000192e007986 */ /* 0x000fe8000c101514 */
[----:B------:R-:W-:Y:S01]  /*4320*/  STG.E.U16 desc[UR20][R48.64], R35 ;  /* 0x0000002330007986 */ /* 0x000fe2000c101514 */
[----:B-1----:R-:W-:Y:S02]  /*4330*/  PRMT R38, R20, 0x7632, R38 ;  /* 0x0000763214267816 */ /* 0x002fe40000000026 */
[----:B0-----:R-:W-:Y:S01]  /*4340*/  PRMT R42, R21, 0x7632, R42 ;  /* 0x00007632152a7816 */ /* 0x001fe2000000002a */
[----:B------:R-:W-:Y:S01]  /*4350*/  STG.E.U16 desc[UR20][R50.64], R26 ;  /* 0x0000001a32007986 */ /* 0x000fe2000c101514 */
[----:B------:R-:W-:-:S03]  /*4360*/  PRMT R40, R22, 0x7632, R40 ;  /* 0x0000763216287816 */ /* 0x000fc60000000028 */
[----:B------:R0:W-:Y:S04]  /*4370*/  STG.E.U16 desc[UR20][R52.64], R6 ;  /* 0x0000000634007986 */ /* 0x0001e8000c101514 */
[----:B------:R-:W-:Y:S04]  /*4380*/  STG.E.U16 desc[UR20][R54.64], R27 ;  /* 0x0000001b36007986 */ /* 0x000fe8000c101514 */
[----:B------:R1:W-:Y:S04]  /*4390*/  STG.E.U16 desc[UR20][R56.64], R7 ;  /* 0x0000000738007986 */ /* 0x0003e8000c101514 */
[----:B------:R2:W-:Y:S01]  /*43a0*/  STG.E.U16 desc[UR20][R58.64], R8 ;  /* 0x000000083a007986 */ /* 0x0005e2000c101514 */
[----:B0-----:R-:W-:-:S03]  /*43b0*/  FFMA R6, R15, 0.69314718246459960938, R16 ;  /* 0x3f3172180f067823 */ /* 0x001fc60000000010 */
[----:B------:R-:W-:Y:S04]  /*43c0*/  STG.E.U16 desc[UR20][R60.64], R30 ;  /* 0x0000001e3c007986 */ /* 0x000fe8000c101514 */
[----:B------:R0:W-:Y:S01]  /*43d0*/  STG.E.U16 desc[UR20][R62.64], R9 ;  /* 0x000000093e007986 */ /* 0x0001e2000c101514 */
[----:B-1----:R-:W-:-:S03]  /*43e0*/  FSEL R7, R28, -INF , P2 ;  /* 0xff8000001c077808 */ /* 0x002fc60001000000 */
[----:B------:R-:W-:Y:S01]  /*43f0*/  STG.E.U16 desc[UR20][R64.64], R32 ;  /* 0x0000002040007986 */ /* 0x000fe2000c101514 */
[----:B--2---:R-:W-:Y:S01]  /*4400*/  IMAD.SHL.U32 R8, R2, 0x2, RZ ;  /* 0x0000000202087824 */ /* 0x004fe200078e00ff */
[----:B------:R-:W-:Y:S01]  /*4410*/  FSEL R2, R29, -INF , P0 ;  /* 0xff8000001d027808 */ /* 0x000fe20000000000 */
[----:B------:R-:W-:Y:S01]  /*4420*/  FFMA R7, R7, 0.69314718246459960938, R12 ;  /* 0x3f31721807077823 */ /* 0x000fe2000000000c */
[----:B------:R-:W-:Y:S02]  /*4430*/  STG.E.U16 desc[UR20][R66.64], R10 ;  /* 0x0000000a42007986 */ /* 0x000fe4000c101514 */
[----:B------:R-:W-:Y:S01]  /*4440*/  LOP3.LUT R8, R8, 0x1f8, RZ, 0xc0, !PT ;  /* 0x000001f808087812 */ /* 0x000fe200078ec0ff */
[----:B------:R-:W-:Y:S01]  /*4450*/  FFMA R15, R2, 0.69314718246459960938, R3 ;  /* 0x3f317218020f7823 */ /* 0x000fe20000000003 */
[----:B------:R-:W-:Y:S01]  /*4460*/  STG.E.U16 desc[UR20][R68.64], R34 ;  /* 0x0000002244007986 */ /* 0x000fe2000c101514 */
[----:B0-----:R-:W-:Y:S02]  /*4470*/  PRMT R9, R23, 0x7632, R9 ;  /* 0x0000763217097816 */ /* 0x001fe40000000009 */
[C---:B------:R-:W-:Y:S01]  /*4480*/  SHF.L.U32 R3, R0.reuse, 0x2, RZ ;  /* 0x0000000200037819 */ /* 0x040fe200000006ff */
[----:B------:R0:W-:Y:S01]  /*4490*/  STG.E.U16 desc[UR20][R70.64], R11 ;  /* 0x0000000b46007986 */ /* 0x0001e2000c101514 */
[----:B------:R-:W-:-:S03]  /*44a0*/  IMAD.HI R0, R0, 0x4, RZ ;  /* 0x0000000400007827 */ /* 0x000fc600078e02ff */
[----:B------:R-:W-:Y:S04]  /*44b0*/  STG.E.U16 desc[UR20][R72.64], R36 ;  /* 0x0000002448007986 */ /* 0x000fe8000c101514 */
[----:B------:R-:W-:Y:S04]  /*44c0*/  STG.E.U16 desc[UR20][R74.64], R20 ;  /* 0x000000144a007986 */ /* 0x000fe8000c101514 */
[----:B------:R-:W-:Y:S01]  /*44d0*/  STG.E.U16 desc[UR20][R76.64], R38 ;  /* 0x000000264c007986 */ /* 0x000fe2000c101514 */
[----:B0-----:R-:W0:Y:S03]  /*44e0*/  LDC.64 R10, c[0x0][0x230] ;  /* 0x00008c00ff0a7b82 */ /* 0x001e260000000a00 */
[----:B------:R-:W-:Y:S04]  /*44f0*/  STG.E.U16 desc[UR20][R82.64], R21 ;  /* 0x0000001552007986 */ /* 0x000fe8000c101514 */
[----:B------:R-:W-:Y:S04]  /*4500*/  STG.E.U16 desc[UR20][R84.64], R42 ;  /* 0x0000002a54007986 */ /* 0x000fe8000c101514 */
[----:B------:R-:W-:Y:S04]  /*4510*/  STG.E.U16 desc[UR20][R78.64], R22 ;  /* 0x000000164e007986 */ /* 0x000fe8000c101514 */
[----:B------:R-:W-:Y:S04]  /*4520*/  STG.E.U16 desc[UR20][R80.64], R40 ;  /* 0x0000002850007986 */ /* 0x000fe8000c101514 */
[----:B------:R-:W-:Y:S04]  /*4530*/  STG.E.U16 desc[UR20][R86.64], R23 ;  /* 0x0000001756007986 */ /* 0x000fe8000c101514 */
[----:B------:R-:W-:Y:S01]  /*4540*/  STG.E.U16 desc[UR20][R4.64], R9 ;  /* 0x0000000904007986 */ /* 0x000fe2000c101514 */
[----:B------:R-:W-:Y:S01]  /*4550*/  BAR.SYNC.DEFER_BLOCKING 0x0 ;  /* 0x0000000000007b1d */ /* 0x000fe20000010000 */
[----:B0-----:R-:W-:-:S04]  /*4560*/  IADD3 R2, P0, P1, R3, UR6, R10 ;  /* 0x0000000603027c10 */ /* 0x001fc8000f91e00a */
[----:B------:R-:W-:Y:S01]  /*4570*/  IADD3.X R3, R0, UR5, R11, P0, P1 ;  /* 0x0000000500037c10 */ /* 0x000fe200087e240b */
[----:B------:R-:W-:Y:S04]  /*4580*/  STS.64 [R8+UR17], R6 ;  /* 0x0000000608007988 */ /* 0x000fe80008000a11 */
[----:B------:R-:W-:Y:S01]  /*4590*/  STS.64 [R8+UR17+0x200], R14 ;  /* 0x0002000e08007988 */ /* 0x000fe20008000a11 */
[----:B------:R-:W-:Y:S06]  /*45a0*/  BAR.SYNC.DEFER_BLOCKING 0x0 ;  /* 0x0000000000007b1d */ /* 0x000fec0000010000 */
[----:B------:R-:W0:Y:S04]  /*45b0*/  LDS R13, [R13] ;  /* 0x000000000d0d7984 */ /* 0x000e280000000800 */
[----:B0-----:R-:W-:Y:S01]  /*45c0*/  STG.E desc[UR20][R2.64], R13 ;  /* 0x0000000d02007986 */ /* 0x001fe2000c101914 */
[----:B------:R-:W-:Y:S05]  /*45d0*/  EXIT ;  /* 0x000000000000794d */ /* 0x000fea0003800000 */
.L_x_2:
[----:B------:R-:W-:-:S00]  /*45e0*/  BRA `(.L_x_2) ;  /* 0xfffffffc00fc7947 */ /* 0x000fc0000383ffff */
[----:B------:R-:W-:-:S00]  /*45f0*/  NOP ;  /* 0x0000000000007918 */ /* 0x000fc00000000000 */
        /* <DEDUP_REMOVED lines=8> */
.L_x_3:


//--------------------- .nv.global.init           --------------------------
	.section	.nv.global.init,"aw",@progbits
.nv.global.init:
	.type		_$_str,@object
	.size		_$_str,(.L_0 - _$_str)
_$_str:
        /*0000*/ 	.byte	0x5f, 0x5f, 0x43, 0x55, 0x44, 0x41, 0x5f, 0x46, 0x54, 0x5a, 0x00
.L_0:


//--------------------- .nv.shared.attn_fwd       --------------------------
	.section	.nv.shared.attn_fwd,"aw",@nobits
	.sectionflags	@""
	.align	16
	.zero		1024


//--------------------- .nv.shared.reserved.0     --------------------------
	.section	.nv.shared.reserved.0,"aw",@nobits
	.weak		__nv_reservedSMEM_offset_0_alias
	.size		__nv_reservedSMEM_offset_0_alias, 0, 0
	.other		__nv_reservedSMEM_offset_0_alias,@"STO_CUDA_RESERVED_SHARED STV_DEFAULT"
__nv_reservedSMEM_offset_0_alias:
	.zero		0


//--------------------- .nv.constant0.attn_fwd    --------------------------
	.section	.nv.constant0.attn_fwd,"a",@progbits
	.sectionflags	@""
	.align	4
.nv.constant0.attn_fwd:
	.zero		664


//--------------------- SYMBOLS --------------------------

	.type		.nv.reservedSmem.offset0,@object
	.size		.nv.reservedSmem.offset0,0x4
